//
// Generated by NVIDIA NVVM Compiler
//
// Compiler Build ID: CL-36424714
// Cuda compilation tools, release 13.0, V13.0.88
// Based on NVVM 20.0.0
//

.version 9.0
.target sm_100
.address_size 64

	// .globl	_Z24tiled_convolution_kernelPKfPfii
.const .align 4 .b8 mask[200];
// _ZZ24tiled_convolution_kernelPKfPfiiE4tile has been demoted
// _ZZ24cache_convolution_kernelPKfPfiiE4tile has been demoted

.visible .entry _Z24tiled_convolution_kernelPKfPfii(
	.param .u64 .ptr .align 1 _Z24tiled_convolution_kernelPKfPfii_param_0,
	.param .u64 .ptr .align 1 _Z24tiled_convolution_kernelPKfPfii_param_1,
	.param .u32 _Z24tiled_convolution_kernelPKfPfii_param_2,
	.param .u32 _Z24tiled_convolution_kernelPKfPfii_param_3
)
{
	.reg .pred 	%p<14>;
	.reg .b32 	%r<62>;
	.reg .b32 	%f<77>;
	.reg .b64 	%rd<27>;
	// demoted variable
	.shared .align 4 .b8 _ZZ24tiled_convolution_kernelPKfPfiiE4tile[2244];
	ld.param.u64 	%rd5, [_Z24tiled_convolution_kernelPKfPfii_param_0];
	ld.param.u64 	%rd4, [_Z24tiled_convolution_kernelPKfPfii_param_1];
	ld.param.u32 	%r22, [_Z24tiled_convolution_kernelPKfPfii_param_2];
	ld.param.u32 	%r23, [_Z24tiled_convolution_kernelPKfPfii_param_3];
	cvta.to.global.u64 	%rd1, %rd5;
	mov.u32 	%r24, %ctaid.x;
	mov.u32 	%r1, %ntid.x;
	mul.lo.s32 	%r25, %r24, %r1;
	mov.u32 	%r2, %tid.x;
	add.s32 	%r3, %r25, %r2;
	shr.u32 	%r26, %r23, 31;
	add.s32 	%r27, %r23, %r26;
	shr.s32 	%r4, %r27, 1;
	sub.s32 	%r28, %r25, %r1;
	add.s32 	%r5, %r28, %r2;
	sub.s32 	%r29, %r1, %r4;
	setp.lt.u32 	%p1, %r2, %r29;
	@%p1 bra 	$L__BB0_4;
	setp.lt.s32 	%p2, %r5, 0;
	mov.f32 	%f67, 0f00000000;
	@%p2 bra 	$L__BB0_3;
	mul.wide.u32 	%rd6, %r5, 4;
	add.s64 	%rd7, %rd1, %rd6;
	ld.global.f32 	%f67, [%rd7];
$L__BB0_3:
	sub.s32 	%r30, %r2, %r1;
	add.s32 	%r31, %r30, %r4;
	shl.b32 	%r32, %r31, 2;
	mov.u32 	%r33, _ZZ24tiled_convolution_kernelPKfPfiiE4tile;
	add.s32 	%r34, %r33, %r32;
	st.shared.f32 	[%r34], %f67;
$L__BB0_4:
	mul.wide.u32 	%rd8, %r3, 4;
	add.s64 	%rd9, %rd1, %rd8;
	ld.global.f32 	%f18, [%rd9];
	add.s32 	%r35, %r4, %r2;
	shl.b32 	%r36, %r35, 2;
	mov.u32 	%r37, _ZZ24tiled_convolution_kernelPKfPfiiE4tile;
	add.s32 	%r6, %r37, %r36;
	st.shared.f32 	[%r6], %f18;
	add.s32 	%r7, %r3, %r1;
	setp.ge.u32 	%p3, %r2, %r4;
	@%p3 bra 	$L__BB0_8;
	setp.ge.s32 	%p4, %r7, %r22;
	mov.f32 	%f68, 0f00000000;
	@%p4 bra 	$L__BB0_7;
	mul.wide.s32 	%rd10, %r7, 4;
	add.s64 	%rd11, %rd1, %rd10;
	ld.global.f32 	%f68, [%rd11];
$L__BB0_7:
	shl.b32 	%r38, %r1, 2;
	add.s32 	%r39, %r6, %r38;
	st.shared.f32 	[%r39], %f68;
$L__BB0_8:
	bar.sync 	0;
	setp.lt.s32 	%p5, %r23, 1;
	mov.f32 	%f76, 0f00000000;
	@%p5 bra 	$L__BB0_20;
	and.b32  	%r8, %r23, 7;
	setp.lt.u32 	%p6, %r23, 8;
	mov.f32 	%f76, 0f00000000;
	mov.b32 	%r60, 0;
	@%p6 bra 	$L__BB0_12;
	and.b32  	%r60, %r23, 2147483640;
	neg.s32 	%r58, %r60;
	shl.b32 	%r41, %r2, 2;
	add.s32 	%r43, %r41, %r37;
	add.s32 	%r57, %r43, 16;
	mov.u64 	%rd13, mask;
	add.s64 	%rd26, %rd13, 16;
	mov.f32 	%f76, 0f00000000;
$L__BB0_11:
	.pragma "nounroll";
	ld.shared.f32 	%f24, [%r57+-16];
	ld.const.f32 	%f25, [%rd26+-16];
	fma.rn.f32 	%f26, %f24, %f25, %f76;
	ld.shared.f32 	%f27, [%r57+-12];
	ld.const.f32 	%f28, [%rd26+-12];
	fma.rn.f32 	%f29, %f27, %f28, %f26;
	ld.shared.f32 	%f30, [%r57+-8];
	ld.const.f32 	%f31, [%rd26+-8];
	fma.rn.f32 	%f32, %f30, %f31, %f29;
	ld.shared.f32 	%f33, [%r57+-4];
	ld.const.f32 	%f34, [%rd26+-4];
	fma.rn.f32 	%f35, %f33, %f34, %f32;
	ld.shared.f32 	%f36, [%r57];
	ld.const.f32 	%f37, [%rd26];
	fma.rn.f32 	%f38, %f36, %f37, %f35;
	ld.shared.f32 	%f39, [%r57+4];
	ld.const.f32 	%f40, [%rd26+4];
	fma.rn.f32 	%f41, %f39, %f40, %f38;
	ld.shared.f32 	%f42, [%r57+8];
	ld.const.f32 	%f43, [%rd26+8];
	fma.rn.f32 	%f44, %f42, %f43, %f41;
	ld.shared.f32 	%f45, [%r57+12];
	ld.const.f32 	%f46, [%rd26+12];
	fma.rn.f32 	%f76, %f45, %f46, %f44;
	add.s32 	%r58, %r58, 8;
	add.s32 	%r57, %r57, 32;
	add.s64 	%rd26, %rd26, 32;
	setp.ne.s32 	%p7, %r58, 0;
	@%p7 bra 	$L__BB0_11;
$L__BB0_12:
	setp.eq.s32 	%p8, %r8, 0;
	@%p8 bra 	$L__BB0_20;
	and.b32  	%r17, %r23, 3;
	setp.lt.u32 	%p9, %r8, 4;
	@%p9 bra 	$L__BB0_15;
	add.s32 	%r44, %r60, %r2;
	shl.b32 	%r45, %r44, 2;
	add.s32 	%r47, %r37, %r45;
	ld.shared.f32 	%f48, [%r47];
	mul.wide.u32 	%rd14, %r60, 4;
	mov.u64 	%rd15, mask;
	add.s64 	%rd16, %rd15, %rd14;
	ld.const.f32 	%f49, [%rd16];
	fma.rn.f32 	%f50, %f48, %f49, %f76;
	ld.shared.f32 	%f51, [%r47+4];
	ld.const.f32 	%f52, [%rd16+4];
	fma.rn.f32 	%f53, %f51, %f52, %f50;
	ld.shared.f32 	%f54, [%r47+8];
	ld.const.f32 	%f55, [%rd16+8];
	fma.rn.f32 	%f56, %f54, %f55, %f53;
	ld.shared.f32 	%f57, [%r47+12];
	ld.const.f32 	%f58, [%rd16+12];
	fma.rn.f32 	%f76, %f57, %f58, %f56;
	add.s32 	%r60, %r60, 4;
$L__BB0_15:
	setp.eq.s32 	%p10, %r17, 0;
	@%p10 bra 	$L__BB0_20;
	setp.eq.s32 	%p11, %r17, 1;
	@%p11 bra 	$L__BB0_18;
	add.s32 	%r48, %r60, %r2;
	shl.b32 	%r49, %r48, 2;
	add.s32 	%r51, %r37, %r49;
	ld.shared.f32 	%f60, [%r51];
	mul.wide.u32 	%rd17, %r60, 4;
	mov.u64 	%rd18, mask;
	add.s64 	%rd19, %rd18, %rd17;
	ld.const.f32 	%f61, [%rd19];
	fma.rn.f32 	%f62, %f60, %f61, %f76;
	ld.shared.f32 	%f63, [%r51+4];
	ld.const.f32 	%f64, [%rd19+4];
	fma.rn.f32 	%f76, %f63, %f64, %f62;
	add.s32 	%r60, %r60, 2;
$L__BB0_18:
	and.b32  	%r52, %r23, 1;
	setp.eq.b32 	%p12, %r52, 1;
	not.pred 	%p13, %p12;
	@%p13 bra 	$L__BB0_20;
	add.s32 	%r53, %r60, %r2;
	shl.b32 	%r54, %r53, 2;
	add.s32 	%r56, %r37, %r54;
	ld.shared.f32 	%f65, [%r56];
	mul.wide.u32 	%rd20, %r60, 4;
	mov.u64 	%rd21, mask;
	add.s64 	%rd22, %rd21, %rd20;
	ld.const.f32 	%f66, [%rd22];
	fma.rn.f32 	%f76, %f65, %f66, %f76;
$L__BB0_20:
	cvta.to.global.u64 	%rd23, %rd4;
	mul.wide.s32 	%rd24, %r3, 4;
	add.s64 	%rd25, %rd23, %rd24;
	st.global.f32 	[%rd25], %f76;
	ret;

}
	// .globl	_Z24cache_convolution_kernelPKfPfii
.visible .entry _Z24cache_convolution_kernelPKfPfii(
	.param .u64 .ptr .align 1 _Z24cache_convolution_kernelPKfPfii_param_0,
	.param .u64 .ptr .align 1 _Z24cache_convolution_kernelPKfPfii_param_1,
	.param .u32 _Z24cache_convolution_kernelPKfPfii_param_2,
	.param .u32 _Z24cache_convolution_kernelPKfPfii_param_3
)
{
	.reg .pred 	%p<190>;
	.reg .b32 	%r<115>;
	.reg .b32 	%f<265>;
	.reg .b64 	%rd<91>;
	// demoted variable
	.shared .align 4 .b8 _ZZ24cache_convolution_kernelPKfPfiiE4tile[8192];
	ld.param.u64 	%rd12, [_Z24cache_convolution_kernelPKfPfii_param_0];
	ld.param.u64 	%rd13, [_Z24cache_convolution_kernelPKfPfii_param_1];
	ld.param.u32 	%r62, [_Z24cache_convolution_kernelPKfPfii_param_2];
	ld.param.u32 	%r63, [_Z24cache_convolution_kernelPKfPfii_param_3];
	cvta.to.global.u64 	%rd1, %rd12;
	cvta.to.global.u64 	%rd2, %rd13;
	mov.u32 	%r64, %ntid.x;
	shl.b32 	%r65, %r64, 2;
	mov.u32 	%r66, %ctaid.x;
	mul.lo.s32 	%r1, %r65, %r66;
	mov.u32 	%r67, %tid.x;
	add.s32 	%r2, %r1, %r67;
	mul.wide.s32 	%rd14, %r2, 4;
	add.s64 	%rd15, %rd1, %rd14;
	ld.global.f32 	%f97, [%rd15];
	shl.b32 	%r68, %r67, 2;
	mov.u32 	%r69, _ZZ24cache_convolution_kernelPKfPfiiE4tile;
	add.s32 	%r70, %r69, %r68;
	st.shared.f32 	[%r70], %f97;
	ld.global.f32 	%f98, [%rd15+2048];
	st.shared.f32 	[%r70+2048], %f98;
	ld.global.f32 	%f99, [%rd15+4096];
	st.shared.f32 	[%r70+4096], %f99;
	ld.global.f32 	%f100, [%rd15+6144];
	st.shared.f32 	[%r70+6144], %f100;
	bar.sync 	0;
	add.s32 	%r3, %r1, %r65;
	shr.u32 	%r71, %r63, 31;
	add.s32 	%r72, %r63, %r71;
	shr.s32 	%r73, %r72, 1;
	setp.lt.s32 	%p1, %r63, 1;
	sub.s32 	%r4, %r67, %r73;
	@%p1 bra 	$L__BB1_138;
	add.s32 	%r5, %r4, %r1;
	and.b32  	%r6, %r63, 3;
	setp.lt.u32 	%p2, %r63, 4;
	mov.f32 	%f226, 0f00000000;
	mov.b32 	%r114, 0;
	@%p2 bra 	$L__BB1_20;
	and.b32  	%r114, %r63, 2147483644;
	mov.f32 	%f226, 0f00000000;
	mov.b32 	%r107, 0;
	mov.u64 	%rd19, mask;
$L__BB1_3:
	add.s32 	%r8, %r5, %r107;
	setp.lt.s32 	%p3, %r8, 0;
	setp.ge.s32 	%p4, %r8, %r62;
	add.s32 	%r77, %r4, %r107;
	shl.b32 	%r78, %r77, 2;
	add.s32 	%r9, %r69, %r78;
	mul.wide.u32 	%rd18, %r107, 4;
	add.s64 	%rd3, %rd19, %rd18;
	or.pred  	%p5, %p3, %p4;
	@%p5 bra 	$L__BB1_7;
	setp.ge.s32 	%p6, %r8, %r1;
	setp.lt.s32 	%p7, %r8, %r3;
	and.pred  	%p8, %p6, %p7;
	@%p8 bra 	$L__BB1_6;
	mul.wide.u32 	%rd20, %r8, 4;
	add.s64 	%rd21, %rd1, %rd20;
	ld.global.f32 	%f104, [%rd21];
	ld.const.f32 	%f105, [%rd3];
	fma.rn.f32 	%f226, %f104, %f105, %f226;
	bra.uni 	$L__BB1_7;
$L__BB1_6:
	ld.shared.f32 	%f106, [%r9];
	ld.const.f32 	%f107, [%rd3];
	fma.rn.f32 	%f226, %f106, %f107, %f226;
$L__BB1_7:
	add.s32 	%r10, %r8, 1;
	setp.lt.s32 	%p9, %r10, 0;
	setp.ge.s32 	%p10, %r10, %r62;
	or.pred  	%p11, %p9, %p10;
	@%p11 bra 	$L__BB1_11;
	setp.ge.s32 	%p12, %r10, %r1;
	setp.lt.s32 	%p13, %r10, %r3;
	and.pred  	%p14, %p12, %p13;
	@%p14 bra 	$L__BB1_10;
	mul.wide.u32 	%rd22, %r10, 4;
	add.s64 	%rd23, %rd1, %rd22;
	ld.global.f32 	%f108, [%rd23];
	ld.const.f32 	%f109, [%rd3+4];
	fma.rn.f32 	%f226, %f108, %f109, %f226;
	bra.uni 	$L__BB1_11;
$L__BB1_10:
	ld.shared.f32 	%f110, [%r9+4];
	ld.const.f32 	%f111, [%rd3+4];
	fma.rn.f32 	%f226, %f110, %f111, %f226;
$L__BB1_11:
	add.s32 	%r11, %r8, 2;
	setp.lt.s32 	%p15, %r11, 0;
	setp.ge.s32 	%p16, %r11, %r62;
	or.pred  	%p17, %p15, %p16;
	@%p17 bra 	$L__BB1_15;
	setp.ge.s32 	%p18, %r11, %r1;
	setp.lt.s32 	%p19, %r11, %r3;
	and.pred  	%p20, %p18, %p19;
	@%p20 bra 	$L__BB1_14;
	mul.wide.u32 	%rd24, %r11, 4;
	add.s64 	%rd25, %rd1, %rd24;
	ld.global.f32 	%f112, [%rd25];
	ld.const.f32 	%f113, [%rd3+8];
	fma.rn.f32 	%f226, %f112, %f113, %f226;
	bra.uni 	$L__BB1_15;
$L__BB1_14:
	ld.shared.f32 	%f114, [%r9+8];
	ld.const.f32 	%f115, [%rd3+8];
	fma.rn.f32 	%f226, %f114, %f115, %f226;
$L__BB1_15:
	add.s32 	%r12, %r8, 3;
	setp.lt.s32 	%p21, %r12, 0;
	setp.ge.s32 	%p22, %r12, %r62;
	or.pred  	%p23, %p21, %p22;
	@%p23 bra 	$L__BB1_19;
	setp.ge.s32 	%p24, %r12, %r1;
	setp.lt.s32 	%p25, %r12, %r3;
	and.pred  	%p26, %p24, %p25;
	@%p26 bra 	$L__BB1_18;
	mul.wide.u32 	%rd26, %r12, 4;
	add.s64 	%rd27, %rd1, %rd26;
	ld.global.f32 	%f116, [%rd27];
	ld.const.f32 	%f117, [%rd3+12];
	fma.rn.f32 	%f226, %f116, %f117, %f226;
	bra.uni 	$L__BB1_19;
$L__BB1_18:
	ld.shared.f32 	%f118, [%r9+12];
	ld.const.f32 	%f119, [%rd3+12];
	fma.rn.f32 	%f226, %f118, %f119, %f226;
$L__BB1_19:
	add.s32 	%r107, %r107, 4;
	setp.eq.s32 	%p27, %r107, %r114;
	@%p27 bra 	$L__BB1_20;
	bra.uni 	$L__BB1_3;
$L__BB1_20:
	setp.eq.s32 	%p28, %r6, 0;
	@%p28 bra 	$L__BB1_137;
	add.s32 	%r57, %r5, %r114;
	setp.lt.s32 	%p29, %r57, 0;
	setp.ge.s32 	%p30, %r57, %r62;
	add.s32 	%r80, %r4, %r114;
	shl.b32 	%r81, %r80, 2;
	add.s32 	%r58, %r69, %r81;
	mul.wide.u32 	%rd28, %r114, 4;
	mov.u64 	%rd29, mask;
	add.s64 	%rd10, %rd29, %rd28;
	or.pred  	%p31, %p29, %p30;
	@%p31 bra 	$L__BB1_127;
	setp.ge.s32 	%p32, %r57, %r1;
	setp.lt.s32 	%p33, %r57, %r3;
	and.pred  	%p34, %p32, %p33;
	@%p34 bra 	$L__BB1_126;
	mul.wide.u32 	%rd30, %r57, 4;
	add.s64 	%rd31, %rd1, %rd30;
	ld.global.f32 	%f120, [%rd31];
	ld.const.f32 	%f121, [%rd10];
	fma.rn.f32 	%f226, %f120, %f121, %f226;
	bra.uni 	$L__BB1_127;
$L__BB1_24:
	and.b32  	%r109, %r63, 2147483644;
	mov.f32 	%f231, 0f00000000;
	mov.b32 	%r108, 0;
	mov.u64 	%rd38, mask;
$L__BB1_25:
	add.s32 	%r16, %r61, %r108;
	setp.lt.s32 	%p50, %r16, 0;
	setp.ge.s32 	%p51, %r16, %r62;
	add.s32 	%r85, %r4, %r108;
	shl.b32 	%r86, %r85, 2;
	add.s32 	%r17, %r69, %r86;
	mul.wide.u32 	%rd37, %r108, 4;
	add.s64 	%rd4, %rd38, %rd37;
	or.pred  	%p52, %p50, %p51;
	@%p52 bra 	$L__BB1_29;
	setp.ge.s32 	%p53, %r16, %r1;
	setp.lt.s32 	%p54, %r16, %r3;
	and.pred  	%p55, %p53, %p54;
	@%p55 bra 	$L__BB1_28;
	mul.wide.u32 	%rd39, %r16, 4;
	add.s64 	%rd40, %rd1, %rd39;
	ld.global.f32 	%f135, [%rd40];
	ld.const.f32 	%f136, [%rd4];
	fma.rn.f32 	%f231, %f135, %f136, %f231;
	bra.uni 	$L__BB1_29;
$L__BB1_28:
	ld.shared.f32 	%f137, [%r17+2048];
	ld.const.f32 	%f138, [%rd4];
	fma.rn.f32 	%f231, %f137, %f138, %f231;
$L__BB1_29:
	add.s32 	%r18, %r16, 1;
	setp.lt.s32 	%p56, %r18, 0;
	setp.ge.s32 	%p57, %r18, %r62;
	or.pred  	%p58, %p56, %p57;
	@%p58 bra 	$L__BB1_33;
	setp.ge.s32 	%p59, %r18, %r1;
	setp.lt.s32 	%p60, %r18, %r3;
	and.pred  	%p61, %p59, %p60;
	@%p61 bra 	$L__BB1_32;
	mul.wide.u32 	%rd41, %r18, 4;
	add.s64 	%rd42, %rd1, %rd41;
	ld.global.f32 	%f139, [%rd42];
	ld.const.f32 	%f140, [%rd4+4];
	fma.rn.f32 	%f231, %f139, %f140, %f231;
	bra.uni 	$L__BB1_33;
$L__BB1_32:
	ld.shared.f32 	%f141, [%r17+2052];
	ld.const.f32 	%f142, [%rd4+4];
	fma.rn.f32 	%f231, %f141, %f142, %f231;
$L__BB1_33:
	add.s32 	%r19, %r16, 2;
	setp.lt.s32 	%p62, %r19, 0;
	setp.ge.s32 	%p63, %r19, %r62;
	or.pred  	%p64, %p62, %p63;
	@%p64 bra 	$L__BB1_37;
	setp.ge.s32 	%p65, %r19, %r1;
	setp.lt.s32 	%p66, %r19, %r3;
	and.pred  	%p67, %p65, %p66;
	@%p67 bra 	$L__BB1_36;
	mul.wide.u32 	%rd43, %r19, 4;
	add.s64 	%rd44, %rd1, %rd43;
	ld.global.f32 	%f143, [%rd44];
	ld.const.f32 	%f144, [%rd4+8];
	fma.rn.f32 	%f231, %f143, %f144, %f231;
	bra.uni 	$L__BB1_37;
$L__BB1_36:
	ld.shared.f32 	%f145, [%r17+2056];
	ld.const.f32 	%f146, [%rd4+8];
	fma.rn.f32 	%f231, %f145, %f146, %f231;
$L__BB1_37:
	add.s32 	%r20, %r16, 3;
	setp.lt.s32 	%p68, %r20, 0;
	setp.ge.s32 	%p69, %r20, %r62;
	or.pred  	%p70, %p68, %p69;
	@%p70 bra 	$L__BB1_41;
	setp.ge.s32 	%p71, %r20, %r1;
	setp.lt.s32 	%p72, %r20, %r3;
	and.pred  	%p73, %p71, %p72;
	@%p73 bra 	$L__BB1_40;
	mul.wide.u32 	%rd45, %r20, 4;
	add.s64 	%rd46, %rd1, %rd45;
	ld.global.f32 	%f147, [%rd46];
	ld.const.f32 	%f148, [%rd4+12];
	fma.rn.f32 	%f231, %f147, %f148, %f231;
	bra.uni 	$L__BB1_41;
$L__BB1_40:
	ld.shared.f32 	%f149, [%r17+2060];
	ld.const.f32 	%f150, [%rd4+12];
	fma.rn.f32 	%f231, %f149, %f150, %f231;
$L__BB1_41:
	add.s32 	%r108, %r108, 4;
	setp.ne.s32 	%p74, %r108, %r109;
	@%p74 bra 	$L__BB1_25;
$L__BB1_42:
	setp.eq.s32 	%p75, %r6, 0;
	@%p75 bra 	$L__BB1_57;
	add.s32 	%r23, %r61, %r109;
	setp.lt.s32 	%p76, %r23, 0;
	setp.ge.s32 	%p77, %r23, %r62;
	add.s32 	%r88, %r4, %r109;
	shl.b32 	%r89, %r88, 2;
	add.s32 	%r24, %r69, %r89;
	mul.wide.u32 	%rd47, %r109, 4;
	mov.u64 	%rd48, mask;
	add.s64 	%rd5, %rd48, %rd47;
	or.pred  	%p78, %p76, %p77;
	@%p78 bra 	$L__BB1_47;
	setp.ge.s32 	%p79, %r23, %r1;
	setp.lt.s32 	%p80, %r23, %r3;
	and.pred  	%p81, %p79, %p80;
	@%p81 bra 	$L__BB1_46;
	mul.wide.u32 	%rd49, %r23, 4;
	add.s64 	%rd50, %rd1, %rd49;
	ld.global.f32 	%f151, [%rd50];
	ld.const.f32 	%f152, [%rd5];
	fma.rn.f32 	%f231, %f151, %f152, %f231;
	bra.uni 	$L__BB1_47;
$L__BB1_46:
	ld.shared.f32 	%f153, [%r24+2048];
	ld.const.f32 	%f154, [%rd5];
	fma.rn.f32 	%f231, %f153, %f154, %f231;
$L__BB1_47:
	setp.eq.s32 	%p82, %r6, 1;
	@%p82 bra 	$L__BB1_57;
	add.s32 	%r25, %r23, 1;
	setp.lt.s32 	%p83, %r25, 0;
	setp.ge.s32 	%p84, %r25, %r62;
	or.pred  	%p85, %p83, %p84;
	@%p85 bra 	$L__BB1_52;
	setp.ge.s32 	%p86, %r25, %r1;
	setp.lt.s32 	%p87, %r25, %r3;
	and.pred  	%p88, %p86, %p87;
	@%p88 bra 	$L__BB1_51;
	mul.wide.u32 	%rd51, %r25, 4;
	add.s64 	%rd52, %rd1, %rd51;
	ld.global.f32 	%f155, [%rd52];
	ld.const.f32 	%f156, [%rd5+4];
	fma.rn.f32 	%f231, %f155, %f156, %f231;
	bra.uni 	$L__BB1_52;
$L__BB1_51:
	ld.shared.f32 	%f157, [%r24+2052];
	ld.const.f32 	%f158, [%rd5+4];
	fma.rn.f32 	%f231, %f157, %f158, %f231;
$L__BB1_52:
	setp.eq.s32 	%p89, %r6, 2;
	@%p89 bra 	$L__BB1_57;
	add.s32 	%r26, %r23, 2;
	setp.lt.s32 	%p90, %r26, 0;
	setp.ge.s32 	%p91, %r26, %r62;
	or.pred  	%p92, %p90, %p91;
	@%p92 bra 	$L__BB1_57;
	setp.ge.s32 	%p93, %r26, %r1;
	setp.lt.s32 	%p94, %r26, %r3;
	and.pred  	%p95, %p93, %p94;
	@%p95 bra 	$L__BB1_56;
	mul.wide.u32 	%rd53, %r26, 4;
	add.s64 	%rd54, %rd1, %rd53;
	ld.global.f32 	%f159, [%rd54];
	ld.const.f32 	%f160, [%rd5+8];
	fma.rn.f32 	%f231, %f159, %f160, %f231;
	bra.uni 	$L__BB1_57;
$L__BB1_56:
	ld.shared.f32 	%f161, [%r24+2056];
	ld.const.f32 	%f162, [%rd5+8];
	fma.rn.f32 	%f231, %f161, %f162, %f231;
$L__BB1_57:
	setp.lt.u32 	%p96, %r63, 4;
	st.global.f32 	[%rd11+2048], %f231;
	add.s32 	%r27, %r5, 1024;
	mov.f32 	%f241, 0f00000000;
	mov.b32 	%r111, 0;
	@%p96 bra 	$L__BB1_76;
	and.b32  	%r111, %r63, 2147483644;
	mov.f32 	%f241, 0f00000000;
	mov.b32 	%r110, 0;
	mov.u64 	%rd56, mask;
$L__BB1_59:
	add.s32 	%r30, %r27, %r110;
	setp.lt.s32 	%p97, %r30, 0;
	setp.ge.s32 	%p98, %r30, %r62;
	add.s32 	%r93, %r4, %r110;
	shl.b32 	%r94, %r93, 2;
	add.s32 	%r31, %r69, %r94;
	mul.wide.u32 	%rd55, %r110, 4;
	add.s64 	%rd6, %rd56, %rd55;
	or.pred  	%p99, %p97, %p98;
	@%p99 bra 	$L__BB1_63;
	setp.ge.s32 	%p100, %r30, %r1;
	setp.lt.s32 	%p101, %r30, %r3;
	and.pred  	%p102, %p100, %p101;
	@%p102 bra 	$L__BB1_62;
	mul.wide.u32 	%rd57, %r30, 4;
	add.s64 	%rd58, %rd1, %rd57;
	ld.global.f32 	%f166, [%rd58];
	ld.const.f32 	%f167, [%rd6];
	fma.rn.f32 	%f241, %f166, %f167, %f241;
	bra.uni 	$L__BB1_63;
$L__BB1_62:
	ld.shared.f32 	%f168, [%r31+4096];
	ld.const.f32 	%f169, [%rd6];
	fma.rn.f32 	%f241, %f168, %f169, %f241;
$L__BB1_63:
	add.s32 	%r32, %r30, 1;
	setp.lt.s32 	%p103, %r32, 0;
	setp.ge.s32 	%p104, %r32, %r62;
	or.pred  	%p105, %p103, %p104;
	@%p105 bra 	$L__BB1_67;
	setp.ge.s32 	%p106, %r32, %r1;
	setp.lt.s32 	%p107, %r32, %r3;
	and.pred  	%p108, %p106, %p107;
	@%p108 bra 	$L__BB1_66;
	mul.wide.u32 	%rd59, %r32, 4;
	add.s64 	%rd60, %rd1, %rd59;
	ld.global.f32 	%f170, [%rd60];
	ld.const.f32 	%f171, [%rd6+4];
	fma.rn.f32 	%f241, %f170, %f171, %f241;
	bra.uni 	$L__BB1_67;
$L__BB1_66:
	ld.shared.f32 	%f172, [%r31+4100];
	ld.const.f32 	%f173, [%rd6+4];
	fma.rn.f32 	%f241, %f172, %f173, %f241;
$L__BB1_67:
	add.s32 	%r33, %r30, 2;
	setp.lt.s32 	%p109, %r33, 0;
	setp.ge.s32 	%p110, %r33, %r62;
	or.pred  	%p111, %p109, %p110;
	@%p111 bra 	$L__BB1_71;
	setp.ge.s32 	%p112, %r33, %r1;
	setp.lt.s32 	%p113, %r33, %r3;
	and.pred  	%p114, %p112, %p113;
	@%p114 bra 	$L__BB1_70;
	mul.wide.u32 	%rd61, %r33, 4;
	add.s64 	%rd62, %rd1, %rd61;
	ld.global.f32 	%f174, [%rd62];
	ld.const.f32 	%f175, [%rd6+8];
	fma.rn.f32 	%f241, %f174, %f175, %f241;
	bra.uni 	$L__BB1_71;
$L__BB1_70:
	ld.shared.f32 	%f176, [%r31+4104];
	ld.const.f32 	%f177, [%rd6+8];
	fma.rn.f32 	%f241, %f176, %f177, %f241;
$L__BB1_71:
	add.s32 	%r34, %r30, 3;
	setp.lt.s32 	%p115, %r34, 0;
	setp.ge.s32 	%p116, %r34, %r62;
	or.pred  	%p117, %p115, %p116;
	@%p117 bra 	$L__BB1_75;
	setp.ge.s32 	%p118, %r34, %r1;
	setp.lt.s32 	%p119, %r34, %r3;
	and.pred  	%p120, %p118, %p119;
	@%p120 bra 	$L__BB1_74;
	mul.wide.u32 	%rd63, %r34, 4;
	add.s64 	%rd64, %rd1, %rd63;
	ld.global.f32 	%f178, [%rd64];
	ld.const.f32 	%f179, [%rd6+12];
	fma.rn.f32 	%f241, %f178, %f179, %f241;
	bra.uni 	$L__BB1_75;
$L__BB1_74:
	ld.shared.f32 	%f180, [%r31+4108];
	ld.const.f32 	%f181, [%rd6+12];
	fma.rn.f32 	%f241, %f180, %f181, %f241;
$L__BB1_75:
	add.s32 	%r110, %r110, 4;
	setp.ne.s32 	%p121, %r110, %r111;
	@%p121 bra 	$L__BB1_59;
$L__BB1_76:
	setp.eq.s32 	%p122, %r6, 0;
	@%p122 bra 	$L__BB1_91;
	add.s32 	%r37, %r27, %r111;
	setp.lt.s32 	%p123, %r37, 0;
	setp.ge.s32 	%p124, %r37, %r62;
	add.s32 	%r96, %r4, %r111;
	shl.b32 	%r97, %r96, 2;
	add.s32 	%r38, %r69, %r97;
	mul.wide.u32 	%rd65, %r111, 4;
	mov.u64 	%rd66, mask;
	add.s64 	%rd7, %rd66, %rd65;
	or.pred  	%p125, %p123, %p124;
	@%p125 bra 	$L__BB1_81;
	setp.ge.s32 	%p126, %r37, %r1;
	setp.lt.s32 	%p127, %r37, %r3;
	and.pred  	%p128, %p126, %p127;
	@%p128 bra 	$L__BB1_80;
	mul.wide.u32 	%rd67, %r37, 4;
	add.s64 	%rd68, %rd1, %rd67;
	ld.global.f32 	%f182, [%rd68];
	ld.const.f32 	%f183, [%rd7];
	fma.rn.f32 	%f241, %f182, %f183, %f241;
	bra.uni 	$L__BB1_81;
$L__BB1_80:
	ld.shared.f32 	%f184, [%r38+4096];
	ld.const.f32 	%f185, [%rd7];
	fma.rn.f32 	%f241, %f184, %f185, %f241;
$L__BB1_81:
	setp.eq.s32 	%p129, %r6, 1;
	@%p129 bra 	$L__BB1_91;
	add.s32 	%r39, %r37, 1;
	setp.lt.s32 	%p130, %r39, 0;
	setp.ge.s32 	%p131, %r39, %r62;
	or.pred  	%p132, %p130, %p131;
	@%p132 bra 	$L__BB1_86;
	setp.ge.s32 	%p133, %r39, %r1;
	setp.lt.s32 	%p134, %r39, %r3;
	and.pred  	%p135, %p133, %p134;
	@%p135 bra 	$L__BB1_85;
	mul.wide.u32 	%rd69, %r39, 4;
	add.s64 	%rd70, %rd1, %rd69;
	ld.global.f32 	%f186, [%rd70];
	ld.const.f32 	%f187, [%rd7+4];
	fma.rn.f32 	%f241, %f186, %f187, %f241;
	bra.uni 	$L__BB1_86;
$L__BB1_85:
	ld.shared.f32 	%f188, [%r38+4100];
	ld.const.f32 	%f189, [%rd7+4];
	fma.rn.f32 	%f241, %f188, %f189, %f241;
$L__BB1_86:
	setp.eq.s32 	%p136, %r6, 2;
	@%p136 bra 	$L__BB1_91;
	add.s32 	%r40, %r37, 2;
	setp.lt.s32 	%p137, %r40, 0;
	setp.ge.s32 	%p138, %r40, %r62;
	or.pred  	%p139, %p137, %p138;
	@%p139 bra 	$L__BB1_91;
	setp.ge.s32 	%p140, %r40, %r1;
	setp.lt.s32 	%p141, %r40, %r3;
	and.pred  	%p142, %p140, %p141;
	@%p142 bra 	$L__BB1_90;
	mul.wide.u32 	%rd71, %r40, 4;
	add.s64 	%rd72, %rd1, %rd71;
	ld.global.f32 	%f190, [%rd72];
	ld.const.f32 	%f191, [%rd7+8];
	fma.rn.f32 	%f241, %f190, %f191, %f241;
	bra.uni 	$L__BB1_91;
$L__BB1_90:
	ld.shared.f32 	%f192, [%r38+4104];
	ld.const.f32 	%f193, [%rd7+8];
	fma.rn.f32 	%f241, %f192, %f193, %f241;
$L__BB1_91:
	setp.lt.u32 	%p143, %r63, 4;
	st.global.f32 	[%rd11+4096], %f241;
	add.s32 	%r41, %r5, 1536;
	mov.f32 	%f251, 0f00000000;
	mov.b32 	%r113, 0;
	@%p143 bra 	$L__BB1_110;
	and.b32  	%r113, %r63, 2147483644;
	mov.f32 	%f251, 0f00000000;
	mov.b32 	%r112, 0;
	mov.u64 	%rd74, mask;
$L__BB1_93:
	add.s32 	%r44, %r41, %r112;
	setp.lt.s32 	%p144, %r44, 0;
	setp.ge.s32 	%p145, %r44, %r62;
	add.s32 	%r101, %r4, %r112;
	shl.b32 	%r102, %r101, 2;
	add.s32 	%r45, %r69, %r102;
	mul.wide.u32 	%rd73, %r112, 4;
	add.s64 	%rd8, %rd74, %rd73;
	or.pred  	%p146, %p144, %p145;
	@%p146 bra 	$L__BB1_97;
	setp.ge.s32 	%p147, %r44, %r1;
	setp.lt.s32 	%p148, %r44, %r3;
	and.pred  	%p149, %p147, %p148;
	@%p149 bra 	$L__BB1_96;
	mul.wide.u32 	%rd75, %r44, 4;
	add.s64 	%rd76, %rd1, %rd75;
	ld.global.f32 	%f197, [%rd76];
	ld.const.f32 	%f198, [%rd8];
	fma.rn.f32 	%f251, %f197, %f198, %f251;
	bra.uni 	$L__BB1_97;
$L__BB1_96:
	ld.shared.f32 	%f199, [%r45+6144];
	ld.const.f32 	%f200, [%rd8];
	fma.rn.f32 	%f251, %f199, %f200, %f251;
$L__BB1_97:
	add.s32 	%r46, %r44, 1;
	setp.lt.s32 	%p150, %r46, 0;
	setp.ge.s32 	%p151, %r46, %r62;
	or.pred  	%p152, %p150, %p151;
	@%p152 bra 	$L__BB1_101;
	setp.ge.s32 	%p153, %r46, %r1;
	setp.lt.s32 	%p154, %r46, %r3;
	and.pred  	%p155, %p153, %p154;
	@%p155 bra 	$L__BB1_100;
	mul.wide.u32 	%rd77, %r46, 4;
	add.s64 	%rd78, %rd1, %rd77;
	ld.global.f32 	%f201, [%rd78];
	ld.const.f32 	%f202, [%rd8+4];
	fma.rn.f32 	%f251, %f201, %f202, %f251;
	bra.uni 	$L__BB1_101;
$L__BB1_100:
	ld.shared.f32 	%f203, [%r45+6148];
	ld.const.f32 	%f204, [%rd8+4];
	fma.rn.f32 	%f251, %f203, %f204, %f251;
$L__BB1_101:
	add.s32 	%r47, %r44, 2;
	setp.lt.s32 	%p156, %r47, 0;
	setp.ge.s32 	%p157, %r47, %r62;
	or.pred  	%p158, %p156, %p157;
	@%p158 bra 	$L__BB1_105;
	setp.ge.s32 	%p159, %r47, %r1;
	setp.lt.s32 	%p160, %r47, %r3;
	and.pred  	%p161, %p159, %p160;
	@%p161 bra 	$L__BB1_104;
	mul.wide.u32 	%rd79, %r47, 4;
	add.s64 	%rd80, %rd1, %rd79;
	ld.global.f32 	%f205, [%rd80];
	ld.const.f32 	%f206, [%rd8+8];
	fma.rn.f32 	%f251, %f205, %f206, %f251;
	bra.uni 	$L__BB1_105;
$L__BB1_104:
	ld.shared.f32 	%f207, [%r45+6152];
	ld.const.f32 	%f208, [%rd8+8];
	fma.rn.f32 	%f251, %f207, %f208, %f251;
$L__BB1_105:
	add.s32 	%r48, %r44, 3;
	setp.lt.s32 	%p162, %r48, 0;
	setp.ge.s32 	%p163, %r48, %r62;
	or.pred  	%p164, %p162, %p163;
	@%p164 bra 	$L__BB1_109;
	setp.ge.s32 	%p165, %r48, %r1;
	setp.lt.s32 	%p166, %r48, %r3;
	and.pred  	%p167, %p165, %p166;
	@%p167 bra 	$L__BB1_108;
	mul.wide.u32 	%rd81, %r48, 4;
	add.s64 	%rd82, %rd1, %rd81;
	ld.global.f32 	%f209, [%rd82];
	ld.const.f32 	%f210, [%rd8+12];
	fma.rn.f32 	%f251, %f209, %f210, %f251;
	bra.uni 	$L__BB1_109;
$L__BB1_108:
	ld.shared.f32 	%f211, [%r45+6156];
	ld.const.f32 	%f212, [%rd8+12];
	fma.rn.f32 	%f251, %f211, %f212, %f251;
$L__BB1_109:
	add.s32 	%r112, %r112, 4;
	setp.ne.s32 	%p168, %r112, %r113;
	@%p168 bra 	$L__BB1_93;
$L__BB1_110:
	setp.eq.s32 	%p169, %r6, 0;
	@%p169 bra 	$L__BB1_125;
	add.s32 	%r51, %r41, %r113;
	setp.lt.s32 	%p170, %r51, 0;
	setp.ge.s32 	%p171, %r51, %r62;
	add.s32 	%r104, %r4, %r113;
	shl.b32 	%r105, %r104, 2;
	add.s32 	%r52, %r69, %r105;
	mul.wide.u32 	%rd83, %r113, 4;
	mov.u64 	%rd84, mask;
	add.s64 	%rd9, %rd84, %rd83;
	or.pred  	%p172, %p170, %p171;
	@%p172 bra 	$L__BB1_115;
	setp.ge.s32 	%p173, %r51, %r1;
	setp.lt.s32 	%p174, %r51, %r3;
	and.pred  	%p175, %p173, %p174;
	@%p175 bra 	$L__BB1_114;
	mul.wide.u32 	%rd85, %r51, 4;
	add.s64 	%rd86, %rd1, %rd85;
	ld.global.f32 	%f213, [%rd86];
	ld.const.f32 	%f214, [%rd9];
	fma.rn.f32 	%f251, %f213, %f214, %f251;
	bra.uni 	$L__BB1_115;
$L__BB1_114:
	ld.shared.f32 	%f215, [%r52+6144];
	ld.const.f32 	%f216, [%rd9];
	fma.rn.f32 	%f251, %f215, %f216, %f251;
$L__BB1_115:
	setp.eq.s32 	%p176, %r6, 1;
	@%p176 bra 	$L__BB1_125;
	add.s32 	%r53, %r51, 1;
	setp.lt.s32 	%p177, %r53, 0;
	setp.ge.s32 	%p178, %r53, %r62;
	or.pred  	%p179, %p177, %p178;
	@%p179 bra 	$L__BB1_120;
	setp.ge.s32 	%p180, %r53, %r1;
	setp.lt.s32 	%p181, %r53, %r3;
	and.pred  	%p182, %p180, %p181;
	@%p182 bra 	$L__BB1_119;
	mul.wide.u32 	%rd87, %r53, 4;
	add.s64 	%rd88, %rd1, %rd87;
	ld.global.f32 	%f217, [%rd88];
	ld.const.f32 	%f218, [%rd9+4];
	fma.rn.f32 	%f251, %f217, %f218, %f251;
	bra.uni 	$L__BB1_120;
$L__BB1_119:
	ld.shared.f32 	%f219, [%r52+6148];
	ld.const.f32 	%f220, [%rd9+4];
	fma.rn.f32 	%f251, %f219, %f220, %f251;
$L__BB1_120:
	setp.eq.s32 	%p183, %r6, 2;
	@%p183 bra 	$L__BB1_125;
	add.s32 	%r54, %r51, 2;
	setp.lt.s32 	%p184, %r54, 0;
	setp.ge.s32 	%p185, %r54, %r62;
	or.pred  	%p186, %p184, %p185;
	@%p186 bra 	$L__BB1_125;
	setp.ge.s32 	%p187, %r54, %r1;
	setp.lt.s32 	%p188, %r54, %r3;
	and.pred  	%p189, %p187, %p188;
	@%p189 bra 	$L__BB1_124;
	mul.wide.u32 	%rd89, %r54, 4;
	add.s64 	%rd90, %rd1, %rd89;
	ld.global.f32 	%f221, [%rd90];
	ld.const.f32 	%f222, [%rd9+8];
	fma.rn.f32 	%f251, %f221, %f222, %f251;
	bra.uni 	$L__BB1_125;
$L__BB1_124:
	ld.shared.f32 	%f223, [%r52+6152];
	ld.const.f32 	%f224, [%rd9+8];
	fma.rn.f32 	%f251, %f223, %f224, %f251;
$L__BB1_125:
	st.global.f32 	[%rd11+6144], %f251;
	bra.uni 	$L__BB1_139;
$L__BB1_126:
	ld.shared.f32 	%f122, [%r58];
	ld.const.f32 	%f123, [%rd10];
	fma.rn.f32 	%f226, %f122, %f123, %f226;
$L__BB1_127:
	setp.eq.s32 	%p35, %r6, 1;
	@%p35 bra 	$L__BB1_137;
	add.s32 	%r59, %r57, 1;
	setp.lt.s32 	%p36, %r59, 0;
	setp.ge.s32 	%p37, %r59, %r62;
	or.pred  	%p38, %p36, %p37;
	@%p38 bra 	$L__BB1_132;
	setp.ge.s32 	%p39, %r59, %r1;
	setp.lt.s32 	%p40, %r59, %r3;
	and.pred  	%p41, %p39, %p40;
	@%p41 bra 	$L__BB1_131;
	mul.wide.u32 	%rd32, %r59, 4;
	add.s64 	%rd33, %rd1, %rd32;
	ld.global.f32 	%f124, [%rd33];
	ld.const.f32 	%f125, [%rd10+4];
	fma.rn.f32 	%f226, %f124, %f125, %f226;
	bra.uni 	$L__BB1_132;
$L__BB1_131:
	ld.shared.f32 	%f126, [%r58+4];
	ld.const.f32 	%f127, [%rd10+4];
	fma.rn.f32 	%f226, %f126, %f127, %f226;
$L__BB1_132:
	setp.eq.s32 	%p42, %r6, 2;
	@%p42 bra 	$L__BB1_137;
	add.s32 	%r60, %r57, 2;
	setp.lt.s32 	%p43, %r60, 0;
	setp.ge.s32 	%p44, %r60, %r62;
	or.pred  	%p45, %p43, %p44;
	@%p45 bra 	$L__BB1_137;
	setp.ge.s32 	%p46, %r60, %r1;
	setp.lt.s32 	%p47, %r60, %r3;
	and.pred  	%p48, %p46, %p47;
	@%p48 bra 	$L__BB1_136;
	mul.wide.u32 	%rd34, %r60, 4;
	add.s64 	%rd35, %rd1, %rd34;
	ld.global.f32 	%f128, [%rd35];
	ld.const.f32 	%f129, [%rd10+8];
	fma.rn.f32 	%f226, %f128, %f129, %f226;
	bra.uni 	$L__BB1_137;
$L__BB1_136:
	ld.shared.f32 	%f130, [%r58+8];
	ld.const.f32 	%f131, [%rd10+8];
	fma.rn.f32 	%f226, %f130, %f131, %f226;
$L__BB1_137:
	setp.lt.u32 	%p49, %r63, 4;
	add.s64 	%rd11, %rd2, %rd14;
	st.global.f32 	[%rd11], %f226;
	add.s32 	%r61, %r5, 512;
	mov.f32 	%f231, 0f00000000;
	mov.b32 	%r109, 0;
	@%p49 bra 	$L__BB1_42;
	bra.uni 	$L__BB1_24;
$L__BB1_138:
	add.s64 	%rd17, %rd2, %rd14;
	mov.b32 	%r74, 0;
	st.global.u32 	[%rd17], %r74;
	st.global.u32 	[%rd17+2048], %r74;
	st.global.u32 	[%rd17+4096], %r74;
	st.global.u32 	[%rd17+6144], %r74;
$L__BB1_139:
	ret;

}


// ===== COMPILED SASS (sm_100) =====

	.target	sm_100

	.elftype	@"ET_EXEC"


//--------------------- .note.nv.tkinfo           --------------------------
	.section	.note.nv.tkinfo,"",@"SHT_NOTE"
	.sectionflags	@"SHF_NOTE_NV_TKINFO"
	.tkinfo
        /*0018*/ 	.word	0x00000002
        /*0030*/ 	.string	""
        /*0030*/ 	.string	"ptxas"
        /*0030*/ 	.string	"Cuda compilation tools, release 13.0, V13.0.88"
        /*0030*/ 	.string	"Build cuda_13.0.r13.0/compiler.36424714_0"
        /*0030*/ 	.string	"-arch sm_100 -m 64 "



//--------------------- .note.nv.cuinfo           --------------------------
	.section	.note.nv.cuinfo,"",@"SHT_NOTE"
	.sectionflags	@"SHF_NOTE_NV_CUINFO"
        /*0018*/ 	.short	0x0002
        /*001a*/ 	.short	0x0064
        /*001c*/ 	.short	0x0082
	.zero		2


//--------------------- .nv.info                  --------------------------
	.section	.nv.info,"",@"SHT_CUDA_INFO"
	.align	4


	//----- nvinfo : EIATTR_REGCOUNT
	.align		4
        /*0000*/ 	.byte	0x04, 0x2f
        /*0002*/ 	.short	(.L_2 - .L_1)
	.align		4
.L_1:
        /*0004*/ 	.word	index@(_Z24tiled_convolution_kernelPKfPfii)
        /*0008*/ 	.word	0x00000018


	//----- nvinfo : EIATTR_FRAME_SIZE
	.align		4
.L_2:
        /*000c*/ 	.byte	0x04, 0x11
        /*000e*/ 	.short	(.L_4 - .L_3)
	.align		4
.L_3:
        /*0010*/ 	.word	index@(_Z24tiled_convolution_kernelPKfPfii)
        /*0014*/ 	.word	0x00000000


	//----- nvinfo : EIATTR_REGCOUNT
	.align		4
.L_4:
        /*0018*/ 	.byte	0x04, 0x2f
        /*001a*/ 	.short	(.L_6 - .L_5)
	.align		4
.L_5:
        /*001c*/ 	.word	index@(_Z24cache_convolution_kernelPKfPfii)
        /*0020*/ 	.word	0x00000010


	//----- nvinfo : EIATTR_FRAME_SIZE
	.align		4
.L_6:
        /*0024*/ 	.byte	0x04, 0x11
        /*0026*/ 	.short	(.L_8 - .L_7)
	.align		4
.L_7:
        /*0028*/ 	.word	index@(_Z24cache_convolution_kernelPKfPfii)
        /*002c*/ 	.word	0x00000000


	//----- nvinfo : EIATTR_MIN_STACK_SIZE
	.align		4
.L_8:
        /*0030*/ 	.byte	0x04, 0x12
        /*0032*/ 	.short	(.L_10 - .L_9)
	.align		4
.L_9:
        /*0034*/ 	.word	index@(_Z24cache_convolution_kernelPKfPfii)
        /*0038*/ 	.word	0x00000000


	//----- nvinfo : EIATTR_MIN_STACK_SIZE
	.align		4
.L_10:
        /*003c*/ 	.byte	0x04, 0x12
        /*003e*/ 	.short	(.L_12 - .L_11)
	.align		4
.L_11:
        /*0040*/ 	.word	index@(_Z24tiled_convolution_kernelPKfPfii)
        /*0044*/ 	.word	0x00000000
.L_12:


//--------------------- .nv.compat                --------------------------
	.section	.nv.compat,"",@"SHT_CUDA_COMPAT_INFO"
	.align	4
        /*0000*/ 	.byte	0x02, 0x09, 0x00, 0x00, 0x02, 0x02, 0x01, 0x00, 0x02, 0x05, 0x05, 0x00, 0x03, 0x07, 0x01, 0x01
        /*0010*/ 	.byte	0x02, 0x03, 0x00, 0x00, 0x02, 0x06, 0x01, 0x00, 0x04, 0x0b, 0x08, 0x00, 0x09, 0x00, 0x00, 0x00
        /*0020*/ 	.byte	0x00, 0x00, 0x00, 0x00


//--------------------- .nv.info._Z24cache_convolution_kernelPKfPfii --------------------------
	.section	.nv.info._Z24cache_convolution_kernelPKfPfii,"",@"SHT_CUDA_INFO"
	.sectionflags	@""
	.align	4


	//----- nvinfo : EIATTR_CUDA_API_VERSION
	.align		4
        /*0000*/ 	.byte	0x04, 0x37
        /*0002*/ 	.short	(.L_14 - .L_13)
.L_13:
        /*0004*/ 	.word	0x00000082


	//----- nvinfo : EIATTR_KPARAM_INFO
	.align		4
.L_14:
        /*0008*/ 	.byte	0x04, 0x17
        /*000a*/ 	.short	(.L_16 - .L_15)
.L_15:
        /*000c*/ 	.word	0x00000000
        /*0010*/ 	.short	0x0003
        /*0012*/ 	.short	0x0014
        /*0014*/ 	.byte	0x00, 0xf0, 0x11, 0x00


	//----- nvinfo : EIATTR_KPARAM_INFO
	.align		4
.L_16:
        /*0018*/ 	.byte	0x04, 0x17
        /*001a*/ 	.short	(.L_18 - .L_17)
.L_17:
        /*001c*/ 	.word	0x00000000
        /*0020*/ 	.short	0x0002
        /*0022*/ 	.short	0x0010
        /*0024*/ 	.byte	0x00, 0xf0, 0x11, 0x00


	//----- nvinfo : EIATTR_KPARAM_INFO
	.align		4
.L_18:
        /*0028*/ 	.byte	0x04, 0x17
        /*002a*/ 	.short	(.L_20 - .L_19)
.L_19:
        /*002c*/ 	.word	0x00000000
        /*0030*/ 	.short	0x0001
        /*0032*/ 	.short	0x0008
        /*0034*/ 	.byte	0x00, 0xf5, 0x21, 0x00


	//----- nvinfo : EIATTR_KPARAM_INFO
	.align		4
.L_20:
        /*0038*/ 	.byte	0x04, 0x17
        /*003a*/ 	.short	(.L_22 - .L_21)
.L_21:
        /*003c*/ 	.word	0x00000000
        /*0040*/ 	.short	0x0000
        /*0042*/ 	.short	0x0000
        /*0044*/ 	.byte	0x00, 0xf5, 0x21, 0x00


	//----- nvinfo : EIATTR_SPARSE_MMA_MASK
	.align		4
.L_22:
        /*0048*/ 	.byte	0x03, 0x50
        /*004a*/ 	.short	0x0000


	//----- nvinfo : EIATTR_MAXREG_COUNT
	.align		4
        /*004c*/ 	.byte	0x03, 0x1b
        /*004e*/ 	.short	0x00ff


	//----- nvinfo : EIATTR_NUM_BARRIERS
	.align		4
        /*0050*/ 	.byte	0x02, 0x4c
        /*0052*/ 	.byte	0x01
	.zero		1


	//----- nvinfo : EIATTR_MERCURY_ISA_VERSION
	.align		4
        /*0054*/ 	.byte	0x03, 0x5f
        /*0056*/ 	.short	0x0101


	//----- nvinfo : EIATTR_VRC_CTA_INIT_COUNT
	.align		4
        /*0058*/ 	.byte	0x02, 0x4a
	.zero		1
	.zero		1


	//----- nvinfo : EIATTR_EXIT_INSTR_OFFSETS
	.align		4
        /*005c*/ 	.byte	0x04, 0x1c
        /*005e*/ 	.short	(.L_24 - .L_23)


	//   ....[0]....
.L_23:
        /*0060*/ 	.word	0x00002780


	//   ....[1]....
        /*0064*/ 	.word	0x000027f0


	//----- nvinfo : EIATTR_CRS_STACK_SIZE
	.align		4
.L_24:
        /*0068*/ 	.byte	0x04, 0x1e
        /*006a*/ 	.short	(.L_26 - .L_25)
.L_25:
        /*006c*/ 	.word	0x00000000


	//----- nvinfo : EIATTR_CBANK_PARAM_SIZE
	.align		4
.L_26:
        /*0070*/ 	.byte	0x03, 0x19
        /*0072*/ 	.short	0x0018


	//----- nvinfo : EIATTR_PARAM_CBANK
	.align		4
        /*0074*/ 	.byte	0x04, 0x0a
        /*0076*/ 	.short	(.L_28 - .L_27)
	.align		4
.L_27:
        /*0078*/ 	.word	index@(.nv.constant0._Z24cache_convolution_kernelPKfPfii)
        /*007c*/ 	.short	0x0380
        /*007e*/ 	.short	0x0018


	//----- nvinfo : EIATTR_SW_WAR
	.align		4
.L_28:
        /*0080*/ 	.byte	0x04, 0x36
        /*0082*/ 	.short	(.L_30 - .L_29)
.L_29:
        /*0084*/ 	.word	0x00000008
.L_30:


//--------------------- .nv.info._Z24tiled_convolution_kernelPKfPfii --------------------------
	.section	.nv.info._Z24tiled_convolution_kernelPKfPfii,"",@"SHT_CUDA_INFO"
	.sectionflags	@""
	.align	4


	//----- nvinfo : EIATTR_CUDA_API_VERSION
	.align		4
        /*0000*/ 	.byte	0x04, 0x37
        /*0002*/ 	.short	(.L_32 - .L_31)
.L_31:
        /*0004*/ 	.word	0x00000082


	//----- nvinfo : EIATTR_KPARAM_INFO
	.align		4
.L_32:
        /*0008*/ 	.byte	0x04, 0x17
        /*000a*/ 	.short	(.L_34 - .L_33)
.L_33:
        /*000c*/ 	.word	0x00000000
        /*0010*/ 	.short	0x0003
        /*0012*/ 	.short	0x0014
        /*0014*/ 	.byte	0x00, 0xf0, 0x11, 0x00


	//----- nvinfo : EIATTR_KPARAM_INFO
	.align		4
.L_34:
        /*0018*/ 	.byte	0x04, 0x17
        /*001a*/ 	.short	(.L_36 - .L_35)
.L_35:
        /*001c*/ 	.word	0x00000000
        /*0020*/ 	.short	0x0002
        /*0022*/ 	.short	0x0010
        /*0024*/ 	.byte	0x00, 0xf0, 0x11, 0x00


	//----- nvinfo : EIATTR_KPARAM_INFO
	.align		4
.L_36:
        /*0028*/ 	.byte	0x04, 0x17
        /*002a*/ 	.short	(.L_38 - .L_37)
.L_37:
        /*002c*/ 	.word	0x00000000
        /*0030*/ 	.short	0x0001
        /*0032*/ 	.short	0x0008
        /*0034*/ 	.byte	0x00, 0xf5, 0x21, 0x00


	//----- nvinfo : EIATTR_KPARAM_INFO
	.align		4
.L_38:
        /*0038*/ 	.byte	0x04, 0x17
        /*003a*/ 	.short	(.L_40 - .L_39)
.L_39:
        /*003c*/ 	.word	0x00000000
        /*0040*/ 	.short	0x0000
        /*0042*/ 	.short	0x0000
        /*0044*/ 	.byte	0x00, 0xf5, 0x21, 0x00


	//----- nvinfo : EIATTR_SPARSE_MMA_MASK
	.align		4
.L_40:
        /*0048*/ 	.byte	0x03, 0x50
        /*004a*/ 	.short	0x0000


	//----- nvinfo : EIATTR_MAXREG_COUNT
	.align		4
        /*004c*/ 	.byte	0x03, 0x1b
        /*004e*/ 	.short	0x00ff


	//----- nvinfo : EIATTR_NUM_BARRIERS
	.align		4
        /*0050*/ 	.byte	0x02, 0x4c
        /*0052*/ 	.byte	0x01
	.zero		1


	//----- nvinfo : EIATTR_MERCURY_ISA_VERSION
	.align		4
        /*0054*/ 	.byte	0x03, 0x5f
        /*0056*/ 	.short	0x0101


	//----- nvinfo : EIATTR_VRC_CTA_INIT_COUNT
	.align		4
        /*0058*/ 	.byte	0x02, 0x4a
	.zero		1
	.zero		1


	//----- nvinfo : EIATTR_EXIT_INSTR_OFFSETS
	.align		4
        /*005c*/ 	.byte	0x04, 0x1c
        /*005e*/ 	.short	(.L_42 - .L_41)


	//   ....[0]....
.L_41:
        /*0060*/ 	.word	0x00000860


	//----- nvinfo : EIATTR_CRS_STACK_SIZE
	.align		4
.L_42:
        /*0064*/ 	.byte	0x04, 0x1e
        /*0066*/ 	.short	(.L_44 - .L_43)
.L_43:
        /*0068*/ 	.word	0x00000000


	//----- nvinfo : EIATTR_CBANK_PARAM_SIZE
	.align		4
.L_44:
        /*006c*/ 	.byte	0x03, 0x19
        /*006e*/ 	.short	0x0018


	//----- nvinfo : EIATTR_PARAM_CBANK
	.align		4
        /*0070*/ 	.byte	0x04, 0x0a
        /*0072*/ 	.short	(.L_46 - .L_45)
	.align		4
.L_45:
        /*0074*/ 	.word	index@(.nv.constant0._Z24tiled_convolution_kernelPKfPfii)
        /*0078*/ 	.short	0x0380
        /*007a*/ 	.short	0x0018


	//----- nvinfo : EIATTR_SW_WAR
	.align		4
.L_46:
        /*007c*/ 	.byte	0x04, 0x36
        /*007e*/ 	.short	(.L_48 - .L_47)
.L_47:
        /*0080*/ 	.word	0x00000008
.L_48:


//--------------------- .nv.callgraph             --------------------------
	.section	.nv.callgraph,"",@"SHT_CUDA_CALLGRAPH"
	.align	4
	.sectionentsize	8
	.align		4
        /*0000*/ 	.word	0x00000000
	.align		4
        /*0004*/ 	.word	0xffffffff
	.align		4
        /*0008*/ 	.word	0x00000000
	.align		4
        /*000c*/ 	.word	0xfffffffe
	.align		4
        /*0010*/ 	.word	0x00000000
	.align		4
        /*0014*/ 	.word	0xfffffffd
	.align		4
        /*0018*/ 	.word	0x00000000
	.align		4
        /*001c*/ 	.word	0xfffffffc


//--------------------- .nv.constant3             --------------------------
	.section	.nv.constant3,"a",@progbits
	.align	4
.nv.constant3:
	.type		mask,@object
	.size		mask,(.L_0 - mask)
mask:
	.zero		200
.L_0:


//--------------------- .text._Z24cache_convolution_kernelPKfPfii --------------------------
	.section	.text._Z24cache_convolution_kernelPKfPfii,"ax",@progbits
	.align	128
        .global         _Z24cache_convolution_kernelPKfPfii
        .type           _Z24cache_convolution_kernelPKfPfii,@function
        .size           _Z24cache_convolution_kernelPKfPfii,(.L_x_106 - _Z24cache_convolution_kernelPKfPfii)
        .other          _Z24cache_convolution_kernelPKfPfii,@"STO_CUDA_ENTRY STV_DEFAULT"
_Z24cache_convolution_kernelPKfPfii:
.text._Z24cache_convolution_kernelPKfPfii:
[----:B------:R-:W-:Y:S01]  /*0000*/  LDC R1, c[0x0][0x37c] ;  /* 0x0000df00ff017b82 */ /* 0x000fe20000000800 */
[----:B------:R-:W0:Y:S07]  /*0010*/  S2R R0, SR_TID.X ;  /* 0x0000000000007919 */ /* 0x000e2e0000002100 */
[----:B------:R-:W1:Y:S01]  /*0020*/  S2UR UR6, SR_CTAID.X ;  /* 0x00000000000679c3 */ /* 0x000e620000002500 */
[----:B------:R-:W2:Y:S01]  /*0030*/  LDCU UR8, c[0x0][0x360] ;  /* 0x00006c00ff0877ac */ /* 0x000ea20008000800 */
[----:B------:R-:W3:Y:S06]  /*0040*/  LDCU.64 UR10, c[0x0][0x358] ;  /* 0x00006b00ff0a77ac */ /* 0x000eec0008000a00 */
[----:B------:R-:W4:Y:S08]  /*0050*/  LDC.64 R2, c[0x0][0x380] ;  /* 0x0000e000ff027b82 */ /* 0x000f300000000a00 */
[----:B------:R-:W5:Y:S01]  /*0060*/  S2UR UR4, SR_CgaCtaId ;  /* 0x00000000000479c3 */ /* 0x000f620000008800 */
[----:B------:R-:W-:Y:S01]  /*0070*/  UMOV UR7, 0x400 ;  /* 0x0000040000077882 */ /* 0x000fe20000000000 */
[----:B------:R-:W5:Y:S01]  /*0080*/  LDCU UR5, c[0x0][0x394] ;  /* 0x00007280ff0577ac */ /* 0x000f620008000800 */
[----:B--2---:R-:W-:-:S04]  /*0090*/  USHF.L.U32 UR8, UR8, 0x2, URZ ;  /* 0x0000000208087899 */ /* 0x004fc800080006ff */
[----:B-1----:R-:W-:-:S06]  /*00a0*/  UIMAD UR6, UR8, UR6, URZ ;  /* 0x00000006080672a4 */ /* 0x002fcc000f8e02ff */
[----:B0-----:R-:W-:-:S04]  /*00b0*/  VIADD R4, R0, UR6 ;  /* 0x0000000600047c36 */ /* 0x001fc80008000000 */
[----:B----4-:R-:W-:-:S05]  /*00c0*/  IMAD.WIDE R2, R4, 0x4, R2 ;  /* 0x0000000404027825 */ /* 0x010fca00078e0202 */
[----:B---3--:R-:W2:Y:S04]  /*00d0*/  LDG.E R5, desc[UR10][R2.64] ;  /* 0x0000000a02057981 */ /* 0x008ea8000c1e1900 */
[----:B------:R-:W3:Y:S04]  /*00e0*/  LDG.E R7, desc[UR10][R2.64+0x800] ;  /* 0x0008000a02077981 */ /* 0x000ee8000c1e1900 */
[----:B------:R-:W4:Y:S04]  /*00f0*/  LDG.E R9, desc[UR10][R2.64+0x1000] ;  /* 0x0010000a02097981 */ /* 0x000f28000c1e1900 */
[----:B------:R-:W4:Y:S01]  /*0100*/  LDG.E R11, desc[UR10][R2.64+0x1800] ;  /* 0x0018000a020b7981 */ /* 0x000f22000c1e1900 */
[----:B-----5:R-:W-:-:S02]  /*0110*/  ULEA UR7, UR4, UR7, 0x18 ;  /* 0x0000000704077291 */ /* 0x020fc4000f8ec0ff */
[----:B------:R-:W-:Y:S02]  /*0120*/  UISETP.GE.AND UP0, UPT, UR5, 0x1, UPT ;  /* 0x000000010500788c */ /* 0x000fe4000bf06270 */
[----:B------:R-:W-:Y:S02]  /*0130*/  ULEA.HI UR4, UR5, UR5, URZ, 0x1 ;  /* 0x0000000505047291 */ /* 0x000fe4000f8f08ff */
[----:B------:R-:W-:Y:S02]  /*0140*/  LEA R6, R0, UR7, 0x2 ;  /* 0x0000000700067c11 */ /* 0x000fe4000f8e10ff */
[----:B------:R-:W-:-:S06]  /*0150*/  USHF.R.S32.HI UR4, URZ, 0x1, UR4 ;  /* 0x00000001ff047899 */ /* 0x000fcc0008011404 */
[----:B------:R-:W-:Y:S01]  /*0160*/  VIADD R0, R0, -UR4 ;  /* 0x8000000400007c36 */ /* 0x000fe20008000000 */
[----:B--2---:R0:W-:Y:S04]  /*0170*/  STS [R6], R5 ;  /* 0x0000000506007388 */ /* 0x0041e80000000800 */
[----:B---3--:R0:W-:Y:S04]  /*0180*/  STS [R6+0x800], R7 ;  /* 0x0008000706007388 */ /* 0x0081e80000000800 */
[----:B----4-:R0:W-:Y:S04]  /*0190*/  STS [R6+0x1000], R9 ;  /* 0x0010000906007388 */ /* 0x0101e80000000800 */
[----:B------:R0:W-:Y:S01]  /*01a0*/  STS [R6+0x1800], R11 ;  /* 0x0018000b06007388 */ /* 0x0001e20000000800 */
[----:B------:R-:W-:Y:S06]  /*01b0*/  BAR.SYNC.DEFER_BLOCKING 0x0 ;  /* 0x0000000000007b1d */ /* 0x000fec0000010000 */
[----:B------:R-:W-:Y:S05]  /*01c0*/  BRA.U !UP0, `(.L_x_0) ;  /* 0x0000002508707547 */ /* 0x000fea000b800000 */
[----:B------:R-:W-:Y:S01]  /*01d0*/  UISETP.GE.U32.AND UP0, UPT, UR5, 0x4, UPT ;  /* 0x000000040500788c */ /* 0x000fe2000bf06070 */
[----:B------:R-:W-:Y:S01]  /*01e0*/  VIADD R2, R0, UR6 ;  /* 0x0000000600027c36 */ /* 0x000fe20008000000 */
[----:B------:R-:W-:Y:S01]  /*01f0*/  UIADD3 UR8, UPT, UPT, UR8, UR6, URZ ;  /* 0x0000000608087290 */ /* 0x000fe2000fffe0ff */
[----:B------:R-:W-:Y:S01]  /*0200*/  IMAD.MOV.U32 R3, RZ, RZ, RZ ;  /* 0x000000ffff037224 */ /* 0x000fe200078e00ff */
[----:B------:R-:W-:Y:S01]  /*0210*/  ULOP3.LUT UR9, UR5, 0x3, URZ, 0xc0, !UPT ;  /* 0x0000000305097892 */ /* 0x000fe2000f8ec0ff */
[----:B------:R-:W-:-:S04]  /*0220*/  UMOV UR4, URZ ;  /* 0x000000ff00047c82 */ /* 0x000fc80008000000 */
[----:B------:R-:W-:Y:S07]  /*0230*/  BRA.U !UP0, `(.L_x_1) ;  /* 0x00000005083c7547 */ /* 0x000fee000b800000 */
[----:B0-----:R-:W0:Y:S01]  /*0240*/  LDC.64 R6, c[0x0][0x380] ;  /* 0x0000e000ff067b82 */ /* 0x001e220000000a00 */
[----:B------:R-:W-:Y:S01]  /*0250*/  IMAD.MOV.U32 R3, RZ, RZ, RZ ;  /* 0x000000ffff037224 */ /* 0x000fe200078e00ff */
[----:B------:R-:W-:Y:S01]  /*0260*/  ULOP3.LUT UR4, UR5, 0x7ffffffc, URZ, 0xc0, !UPT ;  /* 0x7ffffffc05047892 */ /* 0x000fe2000f8ec0ff */
[----:B------:R-:W1:Y:S02]  /*0270*/  LDCU UR14, c[0x0][0x390] ;  /* 0x00007200ff0e77ac */ /* 0x000e640008000800 */
[----:B------:R-:W-:-:S09]  /*0280*/  UMOV UR5, URZ ;  /* 0x000000ff00057c82 */ /* 0x000fd20008000000 */
.L_x_14:
[----:B------:R-:W-:Y:S01]  /*0290*/  IADD3 R11, PT, PT, R2, UR5, RZ ;  /* 0x00000005020b7c10 */ /* 0x000fe2000fffe0ff */
[----:B------:R-:W-:Y:S02]  /*02a0*/  USHF.L.U32 UR12, UR5, 0x2, URZ ;  /* 0x00000002050c7899 */ /* 0x000fe400080006ff */
[----:B------:R-:W-:Y:S01]  /*02b0*/  VIADD R5, R0, UR5 ;  /* 0x0000000500057c36 */ /* 0x000fe20008000000 */
[----:B------:R-:W-:Y:S01]  /*02c0*/  UIADD3 UR5, UPT, UPT, UR5, 0x4, URZ ;  /* 0x0000000405057890 */ /* 0x000fe2000fffe0ff */
[C---:B-1----:R-:W-:Y:S01]  /*02d0*/  ISETP.GE.AND P0, PT, R11.reuse, UR14, PT ;  /* 0x0000000e0b007c0c */ /* 0x042fe2000bf06270 */
[----:B------:R-:W-:Y:S02]  /*02e0*/  BSSY.RECONVERGENT B0, `(.L_x_2) ;  /* 0x0000010000007945 */ /* 0x000fe40003800200 */
[----:B------:R-:W-:Y:S01]  /*02f0*/  UISETP.NE.AND UP0, UPT, UR5, UR4, UPT ;  /* 0x000000040500728c */ /* 0x000fe2000bf05270 */
[----:B------:R-:W-:Y:S02]  /*0300*/  ISETP.LT.OR P0, PT, R11, RZ, P0 ;  /* 0x000000ff0b00720c */ /* 0x000fe40000701670 */
[----:B------:R-:W-:-:S11]  /*0310*/  LEA R5, R5, UR7, 0x2 ;  /* 0x0000000705057c11 */ /* 0x000fd6000f8e10ff */
[----:B------:R-:W-:Y:S05]  /*0320*/  @P0 BRA `(.L_x_3) ;  /* 0x00000000002c0947 */ /* 0x000fea0003800000 */
[C---:B------:R-:W-:Y:S02]  /*0330*/  ISETP.GE.AND P0, PT, R11.reuse, UR8, PT ;  /* 0x000000080b007c0c */ /* 0x040fe4000bf06270 */
[----:B------:R-:W-:-:S13]  /*0340*/  ISETP.GE.AND P1, PT, R11, UR6, PT ;  /* 0x000000060b007c0c */ /* 0x000fda000bf26270 */
[----:B------:R-:W-:Y:S05]  /*0350*/  @!P0 BRA P1, `(.L_x_4) ;  /* 0x0000000000148947 */ /* 0x000fea0000800000 */
[----:B0-----:R-:W-:-:S06]  /*0360*/  IMAD.WIDE.U32 R8, R11, 0x4, R6 ;  /* 0x000000040b087825 */ /* 0x001fcc00078e0006 */
[----:B------:R-:W2:Y:S01]  /*0370*/  LDG.E R8, desc[UR10][R8.64] ;  /* 0x0000000a08087981 */ /* 0x000ea2000c1e1900 */
[----:B------:R-:W2:Y:S02]  /*0380*/  LDCU UR13, c[0x3][UR12] ;  /* 0x00c000000c0d77ac */ /* 0x000ea40008000800 */
[----:B--2---:R-:W-:Y:S01]  /*0390*/  FFMA R3, R8, UR13, R3 ;  /* 0x0000000d08037c23 */ /* 0x004fe20008000003 */
[----:B------:R-:W-:Y:S06]  /*03a0*/  BRA `(.L_x_3) ;  /* 0x00000000000c7947 */ /* 0x000fec0003800000 */
.L_x_4:
[----:B------:R-:W1:Y:S01]  /*03b0*/  LDS R8, [R5] ;  /* 0x0000000005087984 */ /* 0x000e620000000800 */
[----:B------:R-:W1:Y:S02]  /*03c0*/  LDCU UR13, c[0x3][UR12] ;  /* 0x00c000000c0d77ac */ /* 0x000e640008000800 */
[----:B-1----:R-:W-:-:S07]  /*03d0*/  FFMA R3, R8, UR13, R3 ;  /* 0x0000000d08037c23 */ /* 0x002fce0008000003 */
.L_x_3:
[----:B------:R-:W-:Y:S05]  /*03e0*/  BSYNC.RECONVERGENT B0 ;  /* 0x0000000000007941 */ /* 0x000fea0003800200 */
.L_x_2:
[----:B------:R-:W-:Y:S01]  /*03f0*/  VIADD R9, R11, 0x1 ;  /* 0x000000010b097836 */ /* 0x000fe20000000000 */
[----:B------:R-:W-:Y:S04]  /*0400*/  BSSY.RECONVERGENT B0, `(.L_x_5) ;  /* 0x000000f000007945 */ /* 0x000fe80003800200 */
[----:B------:R-:W-:-:S04]  /*0410*/  ISETP.GE.AND P0, PT, R9, UR14, PT ;  /* 0x0000000e09007c0c */ /* 0x000fc8000bf06270 */
[----:B------:R-:W-:-:S13]  /*0420*/  ISETP.LT.OR P0, PT, R9, RZ, P0 ;  /* 0x000000ff0900720c */ /* 0x000fda0000701670 */
        /* <DEDUP_REMOVED lines=9> */
.L_x_7:
[----:B------:R-:W1:Y:S01]  /*04c0*/  LDS R8, [R5+0x4] ;  /* 0x0000040005087984 */ /* 0x000e620000000800 */
[----:B------:R-:W1:Y:S02]  /*04d0*/  LDCU UR13, c[0x3][UR12+0x4] ;  /* 0x00c000800c0d77ac */ /* 0x000e640008000800 */
[----:B-1----:R-:W-:-:S07]  /*04e0*/  FFMA R3, R8, UR13, R3 ;  /* 0x0000000d08037c23 */ /* 0x002fce0008000003 */
.L_x_6:
[----:B------:R-:W-:Y:S05]  /*04f0*/  BSYNC.RECONVERGENT B0 ;  /* 0x0000000000007941 */ /* 0x000fea0003800200 */
.L_x_5:
        /* <DEDUP_REMOVED lines=13> */
.L_x_10:
[----:B------:R-:W1:Y:S01]  /*05d0*/  LDS R8, [R5+0x8] ;  /* 0x0000080005087984 */ /* 0x000e620000000800 */
[----:B------:R-:W1:Y:S02]  /*05e0*/  LDCU UR13, c[0x3][UR12+0x8] ;  /* 0x00c001000c0d77ac */ /* 0x000e640008000800 */
[----:B-1----:R-:W-:-:S07]  /*05f0*/  FFMA R3, R8, UR13, R3 ;  /* 0x0000000d08037c23 */ /* 0x002fce0008000003 */
.L_x_9:
[----:B------:R-:W-:Y:S05]  /*0600*/  BSYNC.RECONVERGENT B0 ;  /* 0x0000000000007941 */ /* 0x000fea0003800200 */
.L_x_8:
        /* <DEDUP_REMOVED lines=13> */
.L_x_13:
[----:B------:R-:W1:Y:S01]  /*06e0*/  LDS R8, [R5+0xc] ;  /* 0x00000c0005087984 */ /* 0x000e620000000800 */
[----:B------:R-:W1:Y:S02]  /*06f0*/  LDCU UR13, c[0x3][UR12+0xc] ;  /* 0x00c001800c0d77ac */ /* 0x000e640008000800 */
[----:B-1----:R-:W-:-:S07]  /*0700*/  FFMA R3, R8, UR13, R3 ;  /* 0x0000000d08037c23 */ /* 0x002fce0008000003 */
.L_x_12:
[----:B------:R-:W-:Y:S05]  /*0710*/  BSYNC.RECONVERGENT B0 ;  /* 0x0000000000007941 */ /* 0x000fea0003800200 */
.L_x_11:
[----:B------:R-:W-:Y:S05]  /*0720*/  BRA.U UP0, `(.L_x_14) ;  /* 0xfffffff900d87547 */ /* 0x000fea000b83ffff */
.L_x_1:
[----:B------:R-:W-:-:S09]  /*0730*/  UISETP.NE.AND UP0, UPT, UR9, URZ, UPT ;  /* 0x000000ff0900728c */ /* 0x000fd2000bf05270 */
[----:B------:R-:W-:Y:S05]  /*0740*/  BRA.U !UP0, `(.L_x_15) ;  /* 0x0000000108f87547 */ /* 0x000fea000b800000 */
[----:B------:R-:W1:Y:S01]  /*0750*/  LDCU UR12, c[0x0][0x390] ;  /* 0x00007200ff0c77ac */ /* 0x000e620008000800 */
[----:B0-----:R-:W-:Y:S01]  /*0760*/  VIADD R9, R2, UR4 ;  /* 0x0000000402097c36 */ /* 0x001fe20008000000 */
[----:B------:R-:W-:Y:S01]  /*0770*/  IADD3 R5, PT, PT, R0, UR4, RZ ;  /* 0x0000000400057c10 */ /* 0x000fe2000fffe0ff */
[----:B------:R-:W-:Y:S01]  /*0780*/  BSSY.RECONVERGENT B0, `(.L_x_16) ;  /* 0x0000012000007945 */ /* 0x000fe20003800200 */
[----:B------:R-:W-:Y:S02]  /*0790*/  USHF.L.U32 UR5, UR4, 0x2, URZ ;  /* 0x0000000204057899 */ /* 0x000fe400080006ff */
[----:B------:R-:W-:Y:S02]  /*07a0*/  LEA R5, R5, UR7, 0x2 ;  /* 0x0000000705057c11 */ /* 0x000fe4000f8e10ff */
[----:B-1----:R-:W-:-:S04]  /*07b0*/  ISETP.GE.AND P0, PT, R9, UR12, PT ;  /* 0x0000000c09007c0c */ /* 0x002fc8000bf06270 */
[----:B------:R-:W-:-:S13]  /*07c0*/  ISETP.LT.OR P0, PT, R9, RZ, P0 ;  /* 0x000000ff0900720c */ /* 0x000fda0000701670 */
[----:B------:R-:W-:Y:S05]  /*07d0*/  @P0 BRA `(.L_x_17) ;  /* 0x0000000000300947 */ /* 0x000fea0003800000 */
[C---:B------:R-:W-:Y:S02]  /*07e0*/  ISETP.GE.AND P0, PT, R9.reuse, UR8, PT ;  /* 0x0000000809007c0c */ /* 0x040fe4000bf06270 */
[----:B------:R-:W-:-:S13]  /*07f0*/  ISETP.GE.AND P1, PT, R9, UR6, PT ;  /* 0x0000000609007c0c */ /* 0x000fda000bf26270 */
[----:B------:R-:W-:Y:S05]  /*0800*/  @!P0 BRA P1, `(.L_x_18) ;  /* 0x0000000000188947 */ /* 0x000fea0000800000 */
[----:B------:R-:W0:Y:S02]  /*0810*/  LDC.64 R6, c[0x0][0x380] ;  /* 0x0000e000ff067b82 */ /* 0x000e240000000a00 */
[----:B0-----:R-:W-:-:S06]  /*0820*/  IMAD.WIDE.U32 R6, R9, 0x4, R6 ;  /* 0x0000000409067825 */ /* 0x001fcc00078e0006 */
[----:B------:R-:W2:Y:S01]  /*0830*/  LDG.E R6, desc[UR10][R6.64] ;  /* 0x0000000a06067981 */ /* 0x000ea2000c1e1900 */
[----:B------:R-:W2:Y:S02]  /*0840*/  LDCU UR4, c[0x3][UR5] ;  /* 0x00c00000050477ac */ /* 0x000ea40008000800 */
[----:B--2---:R-:W-:Y:S01]  /*0850*/  FFMA R3, R6, UR4, R3 ;  /* 0x0000000406037c23 */ /* 0x004fe20008000003 */
[----:B------:R-:W-:Y:S06]  /*0860*/  BRA `(.L_x_17) ;  /* 0x00000000000c7947 */ /* 0x000fec0003800000 */
.L_x_18:
[----:B------:R-:W0:Y:S01]  /*0870*/  LDS R6, [R5] ;  /* 0x0000000005067984 */ /* 0x000e220000000800 */
[----:B------:R-:W0:Y:S02]  /*0880*/  LDCU UR4, c[0x3][UR5] ;  /* 0x00c00000050477ac */ /* 0x000e240008000800 */
[----:B0-----:R-:W-:-:S07]  /*0890*/  FFMA R3, R6, UR4, R3 ;  /* 0x0000000406037c23 */ /* 0x001fce0008000003 */
.L_x_17:
[----:B------:R-:W-:Y:S05]  /*08a0*/  BSYNC.RECONVERGENT B0 ;  /* 0x0000000000007941 */ /* 0x000fea0003800200 */
.L_x_16:
[----:B------:R-:W-:-:S09]  /*08b0*/  UISETP.NE.AND UP0, UPT, UR9, 0x1, UPT ;  /* 0x000000010900788c */ /* 0x000fd2000bf05270 */
[----:B------:R-:W-:Y:S05]  /*08c0*/  BRA.U !UP0, `(.L_x_15) ;  /* 0x0000000108987547 */ /* 0x000fea000b800000 */
        /* <DEDUP_REMOVED lines=14> */
.L_x_21:
[----:B------:R-:W0:Y:S01]  /*09b0*/  LDS R6, [R5+0x4] ;  /* 0x0000040005067984 */ /* 0x000e220000000800 */
[----:B------:R-:W0:Y:S02]  /*09c0*/  LDCU UR4, c[0x3][UR5+0x4] ;  /* 0x00c00080050477ac */ /* 0x000e240008000800 */
[----:B0-----:R-:W-:-:S07]  /*09d0*/  FFMA R3, R6, UR4, R3 ;  /* 0x0000000406037c23 */ /* 0x001fce0008000003 */
.L_x_20:
[----:B------:R-:W-:Y:S05]  /*09e0*/  BSYNC.RECONVERGENT B0 ;  /* 0x0000000000007941 */ /* 0x000fea0003800200 */
.L_x_19:
        /* <DEDUP_REMOVED lines=16> */
.L_x_23:
[----:B------:R-:W0:Y:S01]  /*0af0*/  LDS R6, [R5+0x8] ;  /* 0x0000080005067984 */ /* 0x000e220000000800 */
[----:B------:R-:W0:Y:S02]  /*0b00*/  LDCU UR4, c[0x3][UR5+0x8] ;  /* 0x00c00100050477ac */ /* 0x000e240008000800 */
[----:B0-----:R-:W-:-:S07]  /*0b10*/  FFMA R3, R6, UR4, R3 ;  /* 0x0000000406037c23 */ /* 0x001fce0008000003 */
.L_x_22:
[----:B------:R-:W-:Y:S05]  /*0b20*/  BSYNC.RECONVERGENT B0 ;  /* 0x0000000000007941 */ /* 0x000fea0003800200 */
.L_x_15:
[----:B0-----:R-:W0:Y:S01]  /*0b30*/  LDC.64 R6, c[0x0][0x388] ;  /* 0x0000e200ff067b82 */ /* 0x001e220000000a00 */
[----:B------:R-:W1:Y:S01]  /*0b40*/  LDCU UR5, c[0x0][0x394] ;  /* 0x00007280ff0577ac */ /* 0x000e620008000800 */
[----:B------:R-:W-:Y:S02]  /*0b50*/  VIADD R8, R2, 0x200 ;  /* 0x0000020002087836 */ /* 0x000fe40000000000 */
[----:B------:R-:W-:Y:S01]  /*0b60*/  IMAD.MOV.U32 R9, RZ, RZ, RZ ;  /* 0x000000ffff097224 */ /* 0x000fe200078e00ff */
[----:B------:R-:W-:Y:S01]  /*0b70*/  UMOV UR4, URZ ;  /* 0x000000ff00047c82 */ /* 0x000fe20008000000 */
[----:B-1----:R-:W-:Y:S01]  /*0b80*/  UISETP.GE.U32.AND UP0, UPT, UR5, 0x4, UPT ;  /* 0x000000040500788c */ /* 0x002fe2000bf06070 */
[----:B0-----:R-:W-:-:S05]  /*0b90*/  IMAD.WIDE R4, R4, 0x4, R6 ;  /* 0x0000000404047825 */ /* 0x001fca00078e0206 */
[----:B------:R0:W-:Y:S03]  /*0ba0*/  STG.E desc[UR10][R4.64], R3 ;  /* 0x0000000304007986 */ /* 0x0001e6000c10190a */
[----:B------:R-:W-:Y:S05]  /*0bb0*/  BRA.U !UP0, `(.L_x_24) ;  /* 0x00000005083c7547 */ /* 0x000fea000b800000 */
[----:B------:R-:W1:Y:S01]  /*0bc0*/  LDC.64 R6, c[0x0][0x380] ;  /* 0x0000e000ff067b82 */ /* 0x000e620000000a00 */
[----:B------:R-:W-:Y:S01]  /*0bd0*/  HFMA2 R9, -RZ, RZ, 0, 0 ;  /* 0x00000000ff097431 */ /* 0x000fe200000001ff */
[----:B------:R-:W-:Y:S01]  /*0be0*/  ULOP3.LUT UR4, UR5, 0x7ffffffc, URZ, 0xc0, !UPT ;  /* 0x7ffffffc05047892 */ /* 0x000fe2000f8ec0ff */
[----:B------:R-:W2:Y:S02]  /*0bf0*/  LDCU UR14, c[0x0][0x390] ;  /* 0x00007200ff0e77ac */ /* 0x000ea40008000800 */
[----:B------:R-:W-:-:S09]  /*0c00*/  UMOV UR5, URZ ;  /* 0x000000ff00057c82 */ /* 0x000fd20008000000 */
.L_x_37:
[----:B------:R-:W-:Y:S01]  /*0c10*/  VIADD R13, R8, UR5 ;  /* 0x00000005080d7c36 */ /* 0x000fe20008000000 */
[----:B------:R-:W-:Y:S02]  /*0c20*/  USHF.L.U32 UR12, UR5, 0x2, URZ ;  /* 0x00000002050c7899 */ /* 0x000fe400080006ff */
[----:B0-----:R-:W-:Y:S01]  /*0c30*/  VIADD R3, R0, UR5 ;  /* 0x0000000500037c36 */ /* 0x001fe20008000000 */
[----:B------:R-:W-:Y:S01]  /*0c40*/  UIADD3 UR5, UPT, UPT, UR5, 0x4, URZ ;  /* 0x0000000405057890 */ /* 0x000fe2000fffe0ff */
[----:B------:R-:W-:Y:S01]  /*0c50*/  BSSY.RECONVERGENT B0, `(.L_x_25) ;  /* 0x0000011000007945 */ /* 0x000fe20003800200 */
[----:B--2---:R-:W-:Y:S02]  /*0c60*/  ISETP.GE.AND P0, PT, R13, UR14, PT ;  /* 0x0000000e0d007c0c */ /* 0x004fe4000bf06270 */
[----:B------:R-:W-:Y:S01]  /*0c70*/  UISETP.NE.AND UP0, UPT, UR5, UR4, UPT ;  /* 0x000000040500728c */ /* 0x000fe2000bf05270 */
[----:B------:R-:W-:Y:S02]  /*0c80*/  LEA R3, R3, UR7, 0x2 ;  /* 0x0000000703037c11 */ /* 0x000fe4000f8e10ff */
[----:B------:R-:W-:-:S13]  /*0c90*/  ISETP.LT.OR P0, PT, R13, RZ, P0 ;  /* 0x000000ff0d00720c */ /* 0x000fda0000701670 */
[----:B------:R-:W-:Y:S05]  /*0ca0*/  @P0 BRA `(.L_x_26) ;  /* 0x00000000002c0947 */ /* 0x000fea0003800000 */
[C---:B------:R-:W-:Y:S02]  /*0cb0*/  ISETP.GE.AND P0, PT, R13.reuse, UR8, PT ;  /* 0x000000080d007c0c */ /* 0x040fe4000bf06270 */
[----:B------:R-:W-:-:S13]  /*0cc0*/  ISETP.GE.AND P1, PT, R13, UR6, PT ;  /* 0x000000060d007c0c */ /* 0x000fda000bf26270 */
[----:B------:R-:W-:Y:S05]  /*0cd0*/  @!P0 BRA P1, `(.L_x_27) ;  /* 0x0000000000148947 */ /* 0x000fea0000800000 */
[----:B-1----:R-:W-:-:S06]  /*0ce0*/  IMAD.WIDE.U32 R10, R13, 0x4, R6 ;  /* 0x000000040d0a7825 */ /* 0x002fcc00078e0006 */
[----:B------:R-:W2:Y:S01]  /*0cf0*/  LDG.E R10, desc[UR10][R10.64] ;  /* 0x0000000a0a0a7981 */ /* 0x000ea2000c1e1900 */
[----:B------:R-:W2:Y:S02]  /*0d00*/  LDCU UR13, c[0x3][UR12] ;  /* 0x00c000000c0d77ac */ /* 0x000ea40008000800 */
[----:B--2---:R-:W-:Y:S01]  /*0d10*/  FFMA R9, R10, UR13, R9 ;  /* 0x0000000d0a097c23 */ /* 0x004fe20008000009 */
[----:B------:R-:W-:Y:S06]  /*0d20*/  BRA `(.L_x_26) ;  /* 0x00000000000c7947 */ /* 0x000fec0003800000 */
.L_x_27:
[----:B------:R-:W0:Y:S01]  /*0d30*/  LDS R10, [R3+0x800] ;  /* 0x00080000030a7984 */ /* 0x000e220000000800 */
[----:B------:R-:W0:Y:S02]  /*0d40*/  LDCU UR13, c[0x3][UR12] ;  /* 0x00c000000c0d77ac */ /* 0x000e240008000800 */
[----:B0-----:R-:W-:-:S07]  /*0d50*/  FFMA R9, R10, UR13, R9 ;  /* 0x0000000d0a097c23 */ /* 0x001fce0008000009 */
.L_x_26:
[----:B------:R-:W-:Y:S05]  /*0d60*/  BSYNC.RECONVERGENT B0 ;  /* 0x0000000000007941 */ /* 0x000fea0003800200 */
.L_x_25:
        /* <DEDUP_REMOVED lines=13> */
.L_x_30:
[----:B------:R-:W0:Y:S01]  /*0e40*/  LDS R10, [R3+0x804] ;  /* 0x00080400030a7984 */ /* 0x000e220000000800 */
[----:B------:R-:W0:Y:S02]  /*0e50*/  LDCU UR13, c[0x3][UR12+0x4] ;  /* 0x00c000800c0d77ac */ /* 0x000e240008000800 */
[----:B0-----:R-:W-:-:S07]  /*0e60*/  FFMA R9, R10, UR13, R9 ;  /* 0x0000000d0a097c23 */ /* 0x001fce0008000009 */
.L_x_29:
[----:B------:R-:W-:Y:S05]  /*0e70*/  BSYNC.RECONVERGENT B0 ;  /* 0x0000000000007941 */ /* 0x000fea0003800200 */
.L_x_28:
        /* <DEDUP_REMOVED lines=13> */
.L_x_33:
[----:B------:R-:W0:Y:S01]  /*0f50*/  LDS R10, [R3+0x808] ;  /* 0x00080800030a7984 */ /* 0x000e220000000800 */
[----:B------:R-:W0:Y:S02]  /*0f60*/  LDCU UR13, c[0x3][UR12+0x8] ;  /* 0x00c001000c0d77ac */ /* 0x000e240008000800 */
[----:B0-----:R-:W-:-:S07]  /*0f70*/  FFMA R9, R10, UR13, R9 ;  /* 0x0000000d0a097c23 */ /* 0x001fce0008000009 */
.L_x_32:
[----:B------:R-:W-:Y:S05]  /*0f80*/  BSYNC.RECONVERGENT B0 ;  /* 0x0000000000007941 */ /* 0x000fea0003800200 */
.L_x_31:
[----:B------:R-:W-:Y:S01]  /*0f90*/  IADD3 R11, PT, PT, R13, 0x3, RZ ;  /* 0x000000030d0b7810 */ /* 0x000fe20007ffe0ff */
[----:B------:R-:W-:Y:S03]  /*0fa0*/  BSSY.RECONVERGENT B0, `(.L_x_34) ;  /* 0x000000f000007945 */ /* 0x000fe60003800200 */
        /* <DEDUP_REMOVED lines=11> */
.L_x_36:
[----:B------:R-:W0:Y:S01]  /*1060*/  LDS R10, [R3+0x80c] ;  /* 0x00080c00030a7984 */ /* 0x000e220000000800 */
[----:B------:R-:W0:Y:S02]  /*1070*/  LDCU UR13, c[0x3][UR12+0xc] ;  /* 0x00c001800c0d77ac */ /* 0x000e240008000800 */
[----:B0-----:R-:W-:-:S07]  /*1080*/  FFMA R9, R10, UR13, R9 ;  /* 0x0000000d0a097c23 */ /* 0x001fce0008000009 */
.L_x_35:
[----:B------:R-:W-:Y:S05]  /*1090*/  BSYNC.RECONVERGENT B0 ;  /* 0x0000000000007941 */ /* 0x000fea0003800200 */
.L_x_34:
[----:B------:R-:W-:Y:S05]  /*10a0*/  BRA.U UP0, `(.L_x_37) ;  /* 0xfffffff900d87547 */ /* 0x000fea000b83ffff */
.L_x_24:
[----:B------:R-:W-:-:S09]  /*10b0*/  UISETP.NE.AND UP0, UPT, UR9, URZ, UPT ;  /* 0x000000ff0900728c */ /* 0x000fd2000bf05270 */
[----:B------:R-:W-:Y:S05]  /*10c0*/  BRA.U !UP0, `(.L_x_38) ;  /* 0x0000000108f87547 */ /* 0x000fea000b800000 */
[----:B------:R-:W2:Y:S01]  /*10d0*/  LDCU UR12, c[0x0][0x390] ;  /* 0x00007200ff0c77ac */ /* 0x000ea20008000800 */
[----:B------:R-:W-:Y:S01]  /*10e0*/  VIADD R11, R8, UR4 ;  /* 0x00000004080b7c36 */ /* 0x000fe20008000000 */
[----:B------:R-:W-:Y:S01]  /*10f0*/  BSSY.RECONVERGENT B0, `(.L_x_39) ;  /* 0x0000013000007945 */ /* 0x000fe20003800200 */
[----:B0-----:R-:W-:Y:S01]  /*1100*/  VIADD R3, R0, UR4 ;  /* 0x0000000400037c36 */ /* 0x001fe20008000000 */
[----:B------:R-:W-:-:S04]  /*1110*/  USHF.L.U32 UR5, UR4, 0x2, URZ ;  /* 0x0000000204057899 */ /* 0x000fc800080006ff */
[----:B------:R-:W-:Y:S02]  /*1120*/  LEA R8, R3, UR7, 0x2 ;  /* 0x0000000703087c11 */ /* 0x000fe4000f8e10ff */
[----:B--2---:R-:W-:-:S04]  /*1130*/  ISETP.GE.AND P0, PT, R11, UR12, PT ;  /* 0x0000000c0b007c0c */ /* 0x004fc8000bf06270 */
[----:B------:R-:W-:-:S13]  /*1140*/  ISETP.LT.OR P0, PT, R11, RZ, P0 ;  /* 0x000000ff0b00720c */ /* 0x000fda0000701670 */
[----:B------:R-:W-:Y:S05]  /*1150*/  @P0 BRA `(.L_x_40) ;  /* 0x0000000000300947 */ /* 0x000fea0003800000 */
[C---:B------:R-:W-:Y:S02]  /*1160*/  ISETP.GE.AND P0, PT, R11.reuse, UR8, PT ;  /* 0x000000080b007c0c */ /* 0x040fe4000bf06270 */
[----:B------:R-:W-:-:S13]  /*1170*/  ISETP.GE.AND P1, PT, R11, UR6, PT ;  /* 0x000000060b007c0c */ /* 0x000fda000bf26270 */
[----:B------:R-:W-:Y:S05]  /*1180*/  @!P0 BRA P1, `(.L_x_41) ;  /* 0x0000000000188947 */ /* 0x000fea0000800000 */
[----:B-1----:R-:W0:Y:S02]  /*1190*/  LDC.64 R6, c[0x0][0x380] ;  /* 0x0000e000ff067b82 */ /* 0x002e240000000a00 */
[----:B0-----:R-:W-:-:S06]  /*11a0*/  IMAD.WIDE.U32 R6, R11, 0x4, R6 ;  /* 0x000000040b067825 */ /* 0x001fcc00078e0006 */
[----:B------:R-:W2:Y:S01]  /*11b0*/  LDG.E R6, desc[UR10][R6.64] ;  /* 0x0000000a06067981 */ /* 0x000ea2000c1e1900 */
[----:B------:R-:W2:Y:S02]  /*11c0*/  LDCU UR4, c[0x3][UR5] ;  /* 0x00c00000050477ac */ /* 0x000ea40008000800 */
[----:B--2---:R-:W-:Y:S01]  /*11d0*/  FFMA R9, R6, UR4, R9 ;  /* 0x0000000406097c23 */ /* 0x004fe20008000009 */
[----:B------:R-:W-:Y:S06]  /*11e0*/  BRA `(.L_x_40) ;  /* 0x00000000000c7947 */ /* 0x000fec0003800000 */
.L_x_41:
[----:B------:R-:W0:Y:S01]  /*11f0*/  LDS R3, [R8+0x800] ;  /* 0x0008000008037984 */ /* 0x000e220000000800 */
[----:B------:R-:W0:Y:S02]  /*1200*/  LDCU UR4, c[0x3][UR5] ;  /* 0x00c00000050477ac */ /* 0x000e240008000800 */
[----:B0-----:R-:W-:-:S07]  /*1210*/  FFMA R9, R3, UR4, R9 ;  /* 0x0000000403097c23 */ /* 0x001fce0008000009 */
.L_x_40:
[----:B------:R-:W-:Y:S05]  /*1220*/  BSYNC.RECONVERGENT B0 ;  /* 0x0000000000007941 */ /* 0x000fea0003800200 */
.L_x_39:
        /* <DEDUP_REMOVED lines=16> */
.L_x_44:
[----:B------:R-:W0:Y:S01]  /*1330*/  LDS R3, [R8+0x804] ;  /* 0x0008040008037984 */ /* 0x000e220000000800 */
[----:B------:R-:W0:Y:S02]  /*1340*/  LDCU UR4, c[0x3][UR5+0x4] ;  /* 0x00c00080050477ac */ /* 0x000e240008000800 */
[----:B0-----:R-:W-:-:S07]  /*1350*/  FFMA R9, R3, UR4, R9 ;  /* 0x0000000403097c23 */ /* 0x001fce0008000009 */
.L_x_43:
[----:B------:R-:W-:Y:S05]  /*1360*/  BSYNC.RECONVERGENT B0 ;  /* 0x0000000000007941 */ /* 0x000fea0003800200 */
.L_x_42:
        /* <DEDUP_REMOVED lines=16> */
.L_x_46:
[----:B------:R-:W0:Y:S01]  /*1470*/  LDS R3, [R8+0x808] ;  /* 0x0008080008037984 */ /* 0x000e220000000800 */
[----:B------:R-:W0:Y:S02]  /*1480*/  LDCU UR4, c[0x3][UR5+0x8] ;  /* 0x00c00100050477ac */ /* 0x000e240008000800 */
[----:B0-----:R-:W-:-:S07]  /*1490*/  FFMA R9, R3, UR4, R9 ;  /* 0x0000000403097c23 */ /* 0x001fce0008000009 */
.L_x_45:
[----:B------:R-:W-:Y:S05]  /*14a0*/  BSYNC.RECONVERGENT B0 ;  /* 0x0000000000007941 */ /* 0x000fea0003800200 */
.L_x_38:
[----:B------:R-:W2:Y:S01]  /*14b0*/  LDCU UR5, c[0x0][0x394] ;  /* 0x00007280ff0577ac */ /* 0x000ea20008000800 */
[----:B------:R3:W-:Y:S01]  /*14c0*/  STG.E desc[UR10][R4.64+0x800], R9 ;  /* 0x0008000904007986 */ /* 0x0007e2000c10190a */
[----:B0-----:R-:W-:Y:S01]  /*14d0*/  IADD3 R3, PT, PT, R2, 0x400, RZ ;  /* 0x0000040002037810 */ /* 0x001fe20007ffe0ff */
[----:B------:R-:W-:Y:S01]  /*14e0*/  IMAD.MOV.U32 R8, RZ, RZ, RZ ;  /* 0x000000ffff087224 */ /* 0x000fe200078e00ff */
[----:B------:R-:W-:Y:S01]  /*14f0*/  UMOV UR4, URZ ;  /* 0x000000ff00047c82 */ /* 0x000fe20008000000 */
[----:B--2---:R-:W-:-:S09]  /*1500*/  UISETP.GE.U32.AND UP0, UPT, UR5, 0x4, UPT ;  /* 0x000000040500788c */ /* 0x004fd2000bf06070 */
[----:B---3--:R-:W-:Y:S05]  /*1510*/  BRA.U !UP0, `(.L_x_47) ;  /* 0x00000005083c7547 */ /* 0x008fea000b800000 */
[----:B-1----:R-:W0:Y:S01]  /*1520*/  LDC.64 R6, c[0x0][0x380] ;  /* 0x0000e000ff067b82 */ /* 0x002e220000000a00 */
[----:B------:R-:W-:Y:S01]  /*1530*/  IMAD.MOV.U32 R8, RZ, RZ, RZ ;  /* 0x000000ffff087224 */ /* 0x000fe200078e00ff */
[----:B------:R-:W-:Y:S01]  /*1540*/  ULOP3.LUT UR4, UR5, 0x7ffffffc, URZ, 0xc0, !UPT ;  /* 0x7ffffffc05047892 */ /* 0x000fe2000f8ec0ff */
[----:B------:R-:W1:Y:S02]  /*1550*/  LDCU UR14, c[0x0][0x390] ;  /* 0x00007200ff0e77ac */ /* 0x000e640008000800 */
[----:B------:R-:W-:-:S09]  /*1560*/  UMOV UR5, URZ ;  /* 0x000000ff00057c82 */ /* 0x000fd20008000000 */
.L_x_60:
[----:B------:R-:W-:Y:S01]  /*1570*/  VIADD R13, R3, UR5 ;  /* 0x00000005030d7c36 */ /* 0x000fe20008000000 */
[----:B------:R-:W-:Y:S02]  /*1580*/  USHF.L.U32 UR12, UR5, 0x2, URZ ;  /* 0x00000002050c7899 */ /* 0x000fe400080006ff */
[----:B------:R-:W-:Y:S01]  /*1590*/  VIADD R9, R0, UR5 ;  /* 0x0000000500097c36 */ /* 0x000fe20008000000 */
[----:B------:R-:W-:Y:S01]  /*15a0*/  UIADD3 UR5, UPT, UPT, UR5, 0x4, URZ ;  /* 0x0000000405057890 */ /* 0x000fe2000fffe0ff */
[----:B------:R-:W-:Y:S01]  /*15b0*/  BSSY.RECONVERGENT B0, `(.L_x_48) ;  /* 0x0000011000007945 */ /* 0x000fe20003800200 */
[----:B-1----:R-:W-:Y:S02]  /*15c0*/  ISETP.GE.AND P0, PT, R13, UR14, PT ;  /* 0x0000000e0d007c0c */ /* 0x002fe4000bf06270 */
[----:B------:R-:W-:Y:S01]  /*15d0*/  UISETP.NE.AND UP0, UPT, UR5, UR4, UPT ;  /* 0x000000040500728c */ /* 0x000fe2000bf05270 */
[----:B------:R-:W-:Y:S02]  /*15e0*/  LEA R12, R9, UR7, 0x2 ;  /* 0x00000007090c7c11 */ /* 0x000fe4000f8e10ff */
        /* <DEDUP_REMOVED lines=10> */
.L_x_50:
[----:B------:R-:W1:Y:S01]  /*1690*/  LDS R9, [R12+0x1000] ;  /* 0x001000000c097984 */ /* 0x000e620000000800 */
[----:B------:R-:W1:Y:S02]  /*16a0*/  LDCU UR13, c[0x3][UR12] ;  /* 0x00c000000c0d77ac */ /* 0x000e640008000800 */
[----:B-1----:R-:W-:-:S07]  /*16b0*/  FFMA R8, R9, UR13, R8 ;  /* 0x0000000d09087c23 */ /* 0x002fce0008000008 */
.L_x_49:
[----:B------:R-:W-:Y:S05]  /*16c0*/  BSYNC.RECONVERGENT B0 ;  /* 0x0000000000007941 */ /* 0x000fea0003800200 */
.L_x_48:
        /* <DEDUP_REMOVED lines=13> */
.L_x_53:
[----:B------:R-:W1:Y:S01]  /*17a0*/  LDS R9, [R12+0x1004] ;  /* 0x001004000c097984 */ /* 0x000e620000000800 */
[----:B------:R-:W1:Y:S02]  /*17b0*/  LDCU UR13, c[0x3][UR12+0x4] ;  /* 0x00c000800c0d77ac */ /* 0x000e640008000800 */
[----:B-1----:R-:W-:-:S07]  /*17c0*/  FFMA R8, R9, UR13, R8 ;  /* 0x0000000d09087c23 */ /* 0x002fce0008000008 */
.L_x_52:
[----:B------:R-:W-:Y:S05]  /*17d0*/  BSYNC.RECONVERGENT B0 ;  /* 0x0000000000007941 */ /* 0x000fea0003800200 */
.L_x_51:
        /* <DEDUP_REMOVED lines=13> */
.L_x_56:
[----:B------:R-:W1:Y:S01]  /*18b0*/  LDS R9, [R12+0x1008] ;  /* 0x001008000c097984 */ /* 0x000e620000000800 */
[----:B------:R-:W1:Y:S02]  /*18c0*/  LDCU UR13, c[0x3][UR12+0x8] ;  /* 0x00c001000c0d77ac */ /* 0x000e640008000800 */
[----:B-1----:R-:W-:-:S07]  /*18d0*/  FFMA R8, R9, UR13, R8 ;  /* 0x0000000d09087c23 */ /* 0x002fce0008000008 */
.L_x_55:
[----:B------:R-:W-:Y:S05]  /*18e0*/  BSYNC.RECONVERGENT B0 ;  /* 0x0000000000007941 */ /* 0x000fea0003800200 */
.L_x_54:
        /* <DEDUP_REMOVED lines=13> */
.L_x_59:
[----:B------:R-:W1:Y:S01]  /*19c0*/  LDS R9, [R12+0x100c] ;  /* 0x00100c000c097984 */ /* 0x000e620000000800 */
[----:B------:R-:W1:Y:S02]  /*19d0*/  LDCU UR13, c[0x3][UR12+0xc] ;  /* 0x00c001800c0d77ac */ /* 0x000e640008000800 */
[----:B-1----:R-:W-:-:S07]  /*19e0*/  FFMA R8, R9, UR13, R8 ;  /* 0x0000000d09087c23 */ /* 0x002fce0008000008 */
.L_x_58:
[----:B------:R-:W-:Y:S05]  /*19f0*/  BSYNC.RECONVERGENT B0 ;  /* 0x0000000000007941 */ /* 0x000fea0003800200 */
.L_x_57:
[----:B------:R-:W-:Y:S05]  /*1a00*/  BRA.U UP0, `(.L_x_60) ;  /* 0xfffffff900d87547 */ /* 0x000fea000b83ffff */
.L_x_47:
[----:B------:R-:W-:-:S09]  /*1a10*/  UISETP.NE.AND UP0, UPT, UR9, URZ, UPT ;  /* 0x000000ff0900728c */ /* 0x000fd2000bf05270 */
[----:B------:R-:W-:Y:S05]  /*1a20*/  BRA.U !UP0, `(.L_x_61) ;  /* 0x0000000108f87547 */ /* 0x000fea000b800000 */
[----:B------:R-:W2:Y:S01]  /*1a30*/  LDCU UR12, c[0x0][0x390] ;  /* 0x00007200ff0c77ac */ /* 0x000ea20008000800 */
[----:B------:R-:W-:Y:S01]  /*1a40*/  VIADD R9, R3, UR4 ;  /* 0x0000000403097c36 */ /* 0x000fe20008000000 */
[----:B------:R-:W-:Y:S01]  /*1a50*/  BSSY.RECONVERGENT B0, `(.L_x_62) ;  /* 0x0000013000007945 */ /* 0x000fe20003800200 */
[----:B------:R-:W-:Y:S01]  /*1a60*/  VIADD R3, R0, UR4 ;  /* 0x0000000400037c36 */ /* 0x000fe20008000000 */
        /* <DEDUP_REMOVED lines=8> */
[----:B01----:R-:W0:Y:S02]  /*1af0*/  LDC.64 R6, c[0x0][0x380] ;  /* 0x0000e000ff067b82 */ /* 0x003e240000000a00 */
[----:B0-----:R-:W-:-:S06]  /*1b00*/  IMAD.WIDE.U32 R6, R9, 0x4, R6 ;  /* 0x0000000409067825 */ /* 0x001fcc00078e0006 */
[----:B------:R-:W2:Y:S01]  /*1b10*/  LDG.E R6, desc[UR10][R6.64] ;  /* 0x0000000a06067981 */ /* 0x000ea2000c1e1900 */
[----:B------:R-:W2:Y:S02]  /*1b20*/  LDCU UR4, c[0x3][UR5] ;  /* 0x00c00000050477ac */ /* 0x000ea40008000800 */
[----:B--2---:R-:W-:Y:S01]  /*1b30*/  FFMA R8, R6, UR4, R8 ;  /* 0x0000000406087c23 */ /* 0x004fe20008000008 */
[----:B------:R-:W-:Y:S06]  /*1b40*/  BRA `(.L_x_63) ;  /* 0x00000000000c7947 */ /* 0x000fec0003800000 */
.L_x_64:
[----:B------:R-:W2:Y:S01]  /*1b50*/  LDS R3, [R10+0x1000] ;  /* 0x001000000a037984 */ /* 0x000ea20000000800 */
[----:B------:R-:W2:Y:S02]  /*1b60*/  LDCU UR4, c[0x3][UR5] ;  /* 0x00c00000050477ac */ /* 0x000ea40008000800 */
[----:B--2---:R-:W-:-:S07]  /*1b70*/  FFMA R8, R3, UR4, R8 ;  /* 0x0000000403087c23 */ /* 0x004fce0008000008 */
.L_x_63:
[----:B------:R-:W-:Y:S05]  /*1b80*/  BSYNC.RECONVERGENT B0 ;  /* 0x0000000000007941 */ /* 0x000fea0003800200 */
.L_x_62:
[----:B------:R-:W-:-:S09]  /*1b90*/  UISETP.NE.AND UP0, UPT, UR9, 0x1, UPT ;  /* 0x000000010900788c */ /* 0x000fd2000bf05270 */
[----:B------:R-:W-:Y:S05]  /*1ba0*/  BRA.U !UP0, `(.L_x_61) ;  /* 0x0000000108987547 */ /* 0x000fea000b800000 */
        /* <DEDUP_REMOVED lines=14> */
.L_x_67:
[----:B------:R-:W2:Y:S01]  /*1c90*/  LDS R3, [R10+0x1004] ;  /* 0x001004000a037984 */ /* 0x000ea20000000800 */
[----:B------:R-:W2:Y:S02]  /*1ca0*/  LDCU UR4, c[0x3][UR5+0x4] ;  /* 0x00c00080050477ac */ /* 0x000ea40008000800 */
[----:B--2---:R-:W-:-:S07]  /*1cb0*/  FFMA R8, R3, UR4, R8 ;  /* 0x0000000403087c23 */ /* 0x004fce0008000008 */
.L_x_66:
[----:B------:R-:W-:Y:S05]  /*1cc0*/  BSYNC.RECONVERGENT B0 ;  /* 0x0000000000007941 */ /* 0x000fea0003800200 */
.L_x_65:
        /* <DEDUP_REMOVED lines=16> */
.L_x_69:
[----:B------:R-:W2:Y:S01]  /*1dd0*/  LDS R3, [R10+0x1008] ;  /* 0x001008000a037984 */ /* 0x000ea20000000800 */
[----:B------:R-:W2:Y:S02]  /*1de0*/  LDCU UR4, c[0x3][UR5+0x8] ;  /* 0x00c00100050477ac */ /* 0x000ea40008000800 */
[----:B--2---:R-:W-:-:S07]  /*1df0*/  FFMA R8, R3, UR4, R8 ;  /* 0x0000000403087c23 */ /* 0x004fce0008000008 */
.L_x_68:
[----:B------:R-:W-:Y:S05]  /*1e00*/  BSYNC.RECONVERGENT B0 ;  /* 0x0000000000007941 */ /* 0x000fea0003800200 */
.L_x_61:
[----:B------:R-:W2:Y:S01]  /*1e10*/  LDCU UR5, c[0x0][0x394] ;  /* 0x00007280ff0577ac */ /* 0x000ea20008000800 */
[----:B------:R3:W-:Y:S01]  /*1e20*/  STG.E desc[UR10][R4.64+0x1000], R8 ;  /* 0x0010000804007986 */ /* 0x0007e2000c10190a */
[----:B01----:R-:W-:Y:S02]  /*1e30*/  VIADD R6, R2, 0x600 ;  /* 0x0000060002067836 */ /* 0x003fe40000000000 */
[----:B------:R-:W-:Y:S01]  /*1e40*/  IMAD.MOV.U32 R7, RZ, RZ, RZ ;  /* 0x000000ffff077224 */ /* 0x000fe200078e00ff */
[----:B------:R-:W-:Y:S01]  /*1e50*/  UMOV UR4, URZ ;  /* 0x000000ff00047c82 */ /* 0x000fe20008000000 */
[----:B--2---:R-:W-:-:S09]  /*1e60*/  UISETP.GE.U32.AND UP0, UPT, UR5, 0x4, UPT ;  /* 0x000000040500788c */ /* 0x004fd2000bf06070 */
[----:B---3--:R-:W-:Y:S05]  /*1e70*/  BRA.U !UP0, `(.L_x_70) ;  /* 0x00000005083c7547 */ /* 0x008fea000b800000 */
[----:B------:R-:W0:Y:S01]  /*1e80*/  LDC.64 R2, c[0x0][0x380] ;  /* 0x0000e000ff027b82 */ /* 0x000e220000000a00 */
[----:B------:R-:W-:Y:S01]  /*1e90*/  IMAD.MOV.U32 R7, RZ, RZ, RZ ;  /* 0x000000ffff077224 */ /* 0x000fe200078e00ff */
[----:B------:R-:W-:Y:S01]  /*1ea0*/  ULOP3.LUT UR4, UR5, 0x7ffffffc, URZ, 0xc0, !UPT ;  /* 0x7ffffffc05047892 */ /* 0x000fe2000f8ec0ff */
[----:B------:R-:W1:Y:S02]  /*1eb0*/  LDCU UR14, c[0x0][0x390] ;  /* 0x00007200ff0e77ac */ /* 0x000e640008000800 */
[----:B------:R-:W-:-:S09]  /*1ec0*/  UMOV UR5, URZ ;  /* 0x000000ff00057c82 */ /* 0x000fd20008000000 */
.L_x_83:
        /* <DEDUP_REMOVED lines=18> */
.L_x_73:
[----:B------:R-:W1:Y:S01]  /*1ff0*/  LDS R8, [R10+0x1800] ;  /* 0x001800000a087984 */ /* 0x000e620000000800 */
[----:B------:R-:W1:Y:S02]  /*2000*/  LDCU UR13, c[0x3][UR12] ;  /* 0x00c000000c0d77ac */ /* 0x000e640008000800 */
[----:B-1----:R-:W-:-:S07]  /*2010*/  FFMA R7, R8, UR13, R7 ;  /* 0x0000000d08077c23 */ /* 0x002fce0008000007 */
.L_x_72:
[----:B------:R-:W-:Y:S05]  /*2020*/  BSYNC.RECONVERGENT B0 ;  /* 0x0000000000007941 */ /* 0x000fea0003800200 */
.L_x_71:
        /* <DEDUP_REMOVED lines=13> */
.L_x_76:
[----:B------:R-:W1:Y:S01]  /*2100*/  LDS R8, [R10+0x1804] ;  /* 0x001804000a087984 */ /* 0x000e620000000800 */
[----:B------:R-:W1:Y:S02]  /*2110*/  LDCU UR13, c[0x3][UR12+0x4] ;  /* 0x00c000800c0d77ac */ /* 0x000e640008000800 */
[----:B-1----:R-:W-:-:S07]  /*2120*/  FFMA R7, R8, UR13, R7 ;  /* 0x0000000d08077c23 */ /* 0x002fce0008000007 */
.L_x_75:
[----:B------:R-:W-:Y:S05]  /*2130*/  BSYNC.RECONVERGENT B0 ;  /* 0x0000000000007941 */ /* 0x000fea0003800200 */
.L_x_74:
        /* <DEDUP_REMOVED lines=13> */
.L_x_79:
[----:B------:R-:W1:Y:S01]  /*2210*/  LDS R8, [R10+0x1808] ;  /* 0x001808000a087984 */ /* 0x000e620000000800 */
[----:B------:R-:W1:Y:S02]  /*2220*/  LDCU UR13, c[0x3][UR12+0x8] ;  /* 0x00c001000c0d77ac */ /* 0x000e640008000800 */
[----:B-1----:R-:W-:-:S07]  /*2230*/  FFMA R7, R8, UR13, R7 ;  /* 0x0000000d08077c23 */ /* 0x002fce0008000007 */
.L_x_78:
[----:B------:R-:W-:Y:S05]  /*2240*/  BSYNC.RECONVERGENT B0 ;  /* 0x0000000000007941 */ /* 0x000fea0003800200 */
.L_x_77:
        /* <DEDUP_REMOVED lines=13> */
.L_x_82:
[----:B------:R-:W1:Y:S01]  /*2320*/  LDS R8, [R10+0x180c] ;  /* 0x00180c000a087984 */ /* 0x000e620000000800 */
[----:B------:R-:W1:Y:S02]  /*2330*/  LDCU UR13, c[0x3][UR12+0xc] ;  /* 0x00c001800c0d77ac */ /* 0x000e640008000800 */
[----:B-1----:R-:W-:-:S07]  /*2340*/  FFMA R7, R8, UR13, R7 ;  /* 0x0000000d08077c23 */ /* 0x002fce0008000007 */
.L_x_81:
[----:B------:R-:W-:Y:S05]  /*2350*/  BSYNC.RECONVERGENT B0 ;  /* 0x0000000000007941 */ /* 0x000fea0003800200 */
.L_x_80:
[----:B------:R-:W-:Y:S05]  /*2360*/  BRA.U UP0, `(.L_x_83) ;  /* 0xfffffff900d87547 */ /* 0x000fea000b83ffff */
.L_x_70:
[----:B------:R-:W-:-:S09]  /*2370*/  UISETP.NE.AND UP0, UPT, UR9, URZ, UPT ;  /* 0x000000ff0900728c */ /* 0x000fd2000bf05270 */
[----:B------:R-:W-:Y:S05]  /*2380*/  BRA.U !UP0, `(.L_x_84) ;  /* 0x0000000108f87547 */ /* 0x000fea000b800000 */
[----:B------:R-:W1:Y:S01]  /*2390*/  LDCU UR13, c[0x0][0x390] ;  /* 0x00007200ff0d77ac */ /* 0x000e620008000800 */
[----:B------:R-:W-:Y:S01]  /*23a0*/  IADD3 R9, PT, PT, R6, UR4, RZ ;  /* 0x0000000406097c10 */ /* 0x000fe2000fffe0ff */
[----:B------:R-:W-:Y:S01]  /*23b0*/  VIADD R0, R0, UR4 ;  /* 0x0000000400007c36 */ /* 0x000fe20008000000 */
[----:B------:R-:W-:Y:S01]  /*23c0*/  BSSY.RECONVERGENT B0, `(.L_x_85) ;  /* 0x0000012000007945 */ /* 0x000fe20003800200 */
[----:B------:R-:W-:-:S03]  /*23d0*/  USHF.L.U32 UR5, UR4, 0x2, URZ ;  /* 0x0000000204057899 */ /* 0x000fc600080006ff */
[----:B------:R-:W-:Y:S02]  /*23e0*/  LEA R6, R0, UR7, 0x2 ;  /* 0x0000000700067c11 */ /* 0x000fe4000f8e10ff */
[----:B-1----:R-:W-:-:S04]  /*23f0*/  ISETP.GE.AND P0, PT, R9, UR13, PT ;  /* 0x0000000d09007c0c */ /* 0x002fc8000bf06270 */
[----:B------:R-:W-:-:S13]  /*2400*/  ISETP.LT.OR P0, PT, R9, RZ, P0 ;  /* 0x000000ff0900720c */ /* 0x000fda0000701670 */
[----:B------:R-:W-:Y:S05]  /*2410*/  @P0 BRA `(.L_x_86) ;  /* 0x0000000000300947 */ /* 0x000fea0003800000 */
[C---:B------:R-:W-:Y:S02]  /*2420*/  ISETP.GE.AND P0, PT, R9.reuse, UR8, PT ;  /* 0x0000000809007c0c */ /* 0x040fe4000bf06270 */
[----:B------:R-:W-:-:S13]  /*2430*/  ISETP.GE.AND P1, PT, R9, UR6, PT ;  /* 0x0000000609007c0c */ /* 0x000fda000bf26270 */
[----:B------:R-:W-:Y:S05]  /*2440*/  @!P0 BRA P1, `(.L_x_87) ;  /* 0x0000000000188947 */ /* 0x000fea0000800000 */
[----:B0-----:R-:W0:Y:S02]  /*2450*/  LDC.64 R2, c[0x0][0x380] ;  /* 0x0000e000ff027b82 */ /* 0x001e240000000a00 */
[----:B0-----:R-:W-:-:S06]  /*2460*/  IMAD.WIDE.U32 R2, R9, 0x4, R2 ;  /* 0x0000000409027825 */ /* 0x001fcc00078e0002 */
[----:B------:R-:W2:Y:S01]  /*2470*/  LDG.E R2, desc[UR10][R2.64] ;  /* 0x0000000a02027981 */ /* 0x000ea2000c1e1900 */
[----:B------:R-:W2:Y:S02]  /*2480*/  LDCU UR12, c[0x3][UR5] ;  /* 0x00c00000050c77ac */ /* 0x000ea40008000800 */
[----:B--2---:R-:W-:Y:S01]  /*2490*/  FFMA R7, R2, UR12, R7 ;  /* 0x0000000c02077c23 */ /* 0x004fe20008000007 */
[----:B------:R-:W-:Y:S06]  /*24a0*/  BRA `(.L_x_86) ;  /* 0x00000000000c7947 */ /* 0x000fec0003800000 */
.L_x_87:
[----:B------:R-:W1:Y:S01]  /*24b0*/  LDS R0, [R6+0x1800] ;  /* 0x0018000006007984 */ /* 0x000e620000000800 */
[----:B------:R-:W1:Y:S02]  /*24c0*/  LDCU UR12, c[0x3][UR5] ;  /* 0x00c00000050c77ac */ /* 0x000e640008000800 */
[----:B-1----:R-:W-:-:S07]  /*24d0*/  FFMA R7, R0, UR12, R7 ;  /* 0x0000000c00077c23 */ /* 0x002fce0008000007 */
.L_x_86:
[----:B------:R-:W-:Y:S05]  /*24e0*/  BSYNC.RECONVERGENT B0 ;  /* 0x0000000000007941 */ /* 0x000fea0003800200 */
.L_x_85:
        /* <DEDUP_REMOVED lines=16> */
.L_x_90:
[----:B------:R-:W1:Y:S01]  /*25f0*/  LDS R0, [R6+0x1804] ;  /* 0x0018040006007984 */ /* 0x000e620000000800 */
[----:B------:R-:W1:Y:S02]  /*2600*/  LDCU UR12, c[0x3][UR5+0x4] ;  /* 0x00c00080050c77ac */ /* 0x000e640008000800 */
[----:B-1----:R-:W-:-:S07]  /*2610*/  FFMA R7, R0, UR12, R7 ;  /* 0x0000000c00077c23 */ /* 0x002fce0008000007 */
.L_x_89:
[----:B------:R-:W-:Y:S05]  /*2620*/  BSYNC.RECONVERGENT B0 ;  /* 0x0000000000007941 */ /* 0x000fea0003800200 */
.L_x_88:
        /* <DEDUP_REMOVED lines=16> */
.L_x_92:
[----:B------:R-:W1:Y:S01]  /*2730*/  LDS R0, [R6+0x1808] ;  /* 0x0018080006007984 */ /* 0x000e620000000800 */
[----:B------:R-:W1:Y:S02]  /*2740*/  LDCU UR12, c[0x3][UR5+0x8] ;  /* 0x00c00100050c77ac */ /* 0x000e640008000800 */
[----:B-1----:R-:W-:-:S07]  /*2750*/  FFMA R7, R0, UR12, R7 ;  /* 0x0000000c00077c23 */ /* 0x002fce0008000007 */
.L_x_91:
[----:B------:R-:W-:Y:S05]  /*2760*/  BSYNC.RECONVERGENT B0 ;  /* 0x0000000000007941 */ /* 0x000fea0003800200 */
.L_x_84:
[----:B------:R-:W-:Y:S01]  /*2770*/  STG.E desc[UR10][R4.64+0x1800], R7 ;  /* 0x0018000704007986 */ /* 0x000fe2000c10190a */
[----:B------:R-:W-:Y:S05]  /*2780*/  EXIT ;  /* 0x000000000000794d */ /* 0x000fea0003800000 */
.L_x_0:
[----:B------:R-:W1:Y:S02]  /*2790*/  LDC.64 R2, c[0x0][0x388] ;  /* 0x0000e200ff027b82 */ /* 0x000e640000000a00 */
[----:B-1----:R-:W-:-:S05]  /*27a0*/  IMAD.WIDE R2, R4, 0x4, R2 ;  /* 0x0000000404027825 */ /* 0x002fca00078e0202 */
[----:B------:R-:W-:Y:S04]  /*27b0*/  STG.E desc[UR10][R2.64], RZ ;  /* 0x000000ff02007986 */ /* 0x000fe8000c10190a */
[----:B------:R-:W-:Y:S04]  /*27c0*/  STG.E desc[UR10][R2.64+0x800], RZ ;  /* 0x000800ff02007986 */ /* 0x000fe8000c10190a */
[----:B------:R-:W-:Y:S04]  /*27d0*/  STG.E desc[UR10][R2.64+0x1000], RZ ;  /* 0x001000ff02007986 */ /* 0x000fe8000c10190a */
[----:B------:R-:W-:Y:S01]  /*27e0*/  STG.E desc[UR10][R2.64+0x1800], RZ ;  /* 0x001800ff02007986 */ /* 0x000fe2000c10190a */
[----:B------:R-:W-:Y:S05]  /*27f0*/  EXIT ;  /* 0x000000000000794d */ /* 0x000fea0003800000 */
.L_x_93:
[----:B------:R-:W-:-:S00]  /*2800*/  BRA `(.L_x_93) ;  /* 0xfffffffc00fc7947 */ /* 0x000fc0000383ffff */
[----:B------:R-:W-:-:S00]  /*2810*/  NOP ;  /* 0x0000000000007918 */ /* 0x000fc00000000000 */
        /* <DEDUP_REMOVED lines=14> */
.L_x_106:


//--------------------- .text._Z24tiled_convolution_kernelPKfPfii --------------------------
	.section	.text._Z24tiled_convolution_kernelPKfPfii,"ax",@progbits
	.align	128
        .global         _Z24tiled_convolution_kernelPKfPfii
        .type           _Z24tiled_convolution_kernelPKfPfii,@function
        .size           _Z24tiled_convolution_kernelPKfPfii,(.L_x_107 - _Z24tiled_convolution_kernelPKfPfii)
        .other          _Z24tiled_convolution_kernelPKfPfii,@"STO_CUDA_ENTRY STV_DEFAULT"
_Z24tiled_convolution_kernelPKfPfii:
.text._Z24tiled_convolution_kernelPKfPfii:
[----:B------:R-:W-:Y:S01]  /*0000*/  LDC R1, c[0x0][0x37c] ;  /* 0x0000df00ff017b82 */ /* 0x000fe20000000800 */
[----:B------:R-:W0:Y:S07]  /*0010*/  S2R R0, SR_TID.X ;  /* 0x0000000000007919 */ /* 0x000e2e0000002100 */
[----:B------:R-:W0:Y:S01]  /*0020*/  S2UR UR6, SR_CTAID.X ;  /* 0x00000000000679c3 */ /* 0x000e220000002500 */
[----:B------:R-:W1:Y:S07]  /*0030*/  LDCU.64 UR12, c[0x0][0x358] ;  /* 0x00006b00ff0c77ac */ /* 0x000e6e0008000a00 */
[----:B------:R-:W0:Y:S08]  /*0040*/  LDC R14, c[0x0][0x360] ;  /* 0x0000d800ff0e7b82 */ /* 0x000e300000000800 */
[----:B------:R-:W2:Y:S08]  /*0050*/  LDC.64 R2, c[0x0][0x380] ;  /* 0x0000e000ff027b82 */ /* 0x000eb00000000a00 */
[----:B------:R-:W3:Y:S01]  /*0060*/  LDC R4, c[0x0][0x394] ;  /* 0x0000e500ff047b82 */ /* 0x000ee20000000800 */
[----:B0-----:R-:W-:-:S04]  /*0070*/  IMAD R5, R14, UR6, R0 ;  /* 0x000000060e057c24 */ /* 0x001fc8000f8e0200 */
[----:B--2---:R-:W-:-:S05]  /*0080*/  IMAD.WIDE.U32 R6, R5, 0x4, R2 ;  /* 0x0000000405067825 */ /* 0x004fca00078e0002 */
[----:B-1----:R0:W5:Y:S01]  /*0090*/  LDG.E R12, desc[UR12][R6.64] ;  /* 0x0000000c060c7981 */ /* 0x002162000c1e1900 */
[----:B------:R-:W-:Y:S01]  /*00a0*/  BSSY.RECONVERGENT B0, `(.L_x_94) ;  /* 0x0000013000007945 */ /* 0x000fe20003800200 */
[----:B---3--:R-:W-:-:S04]  /*00b0*/  LEA.HI R8, R4, R4, RZ, 0x1 ;  /* 0x0000000404087211 */ /* 0x008fc800078f08ff */
[----:B------:R-:W-:-:S05]  /*00c0*/  SHF.R.S32.HI R9, RZ, 0x1, R8 ;  /* 0x00000001ff097819 */ /* 0x000fca0000011408 */
[----:B------:R-:W-:-:S05]  /*00d0*/  IMAD.IADD R11, R14, 0x1, -R9 ;  /* 0x000000010e0b7824 */ /* 0x000fca00078e0a09 */
[----:B------:R-:W-:-:S13]  /*00e0*/  ISETP.GE.U32.AND P0, PT, R0, R11, PT ;  /* 0x0000000b0000720c */ /* 0x000fda0003f06070 */
[----:B0-----:R-:W-:Y:S05]  /*00f0*/  @!P0 BRA `(.L_x_95) ;  /* 0x0000000000348947 */ /* 0x001fea0003800000 */
[----:B------:R-:W-:Y:S02]  /*0100*/  IMAD R7, R14, UR6, -R14 ;  /* 0x000000060e077c24 */ /* 0x000fe4000f8e0a0e */
[----:B------:R-:W-:Y:S02]  /*0110*/  HFMA2 R8, -RZ, RZ, 0, 0 ;  /* 0x00000000ff087431 */ /* 0x000fe400000001ff */
[----:B------:R-:W-:-:S05]  /*0120*/  IMAD.IADD R11, R7, 0x1, R0 ;  /* 0x00000001070b7824 */ /* 0x000fca00078e0200 */
[----:B------:R-:W-:-:S13]  /*0130*/  ISETP.GE.AND P0, PT, R11, RZ, PT ;  /* 0x000000ff0b00720c */ /* 0x000fda0003f06270 */
[----:B------:R-:W0:Y:S02]  /*0140*/  @P0 LDC.64 R6, c[0x0][0x380] ;  /* 0x0000e000ff060b82 */ /* 0x000e240000000a00 */
[----:B0-----:R-:W-:-:S05]  /*0150*/  @P0 IMAD.WIDE.U32 R6, R11, 0x4, R6 ;  /* 0x000000040b060825 */ /* 0x001fca00078e0006 */
[----:B------:R-:W2:Y:S01]  /*0160*/  @P0 LDG.E R8, desc[UR12][R6.64] ;  /* 0x0000000c06080981 */ /* 0x000ea2000c1e1900 */
[----:B------:R-:W0:Y:S01]  /*0170*/  S2UR UR5, SR_CgaCtaId ;  /* 0x00000000000579c3 */ /* 0x000e220000008800 */
[----:B------:R-:W-:Y:S01]  /*0180*/  UMOV UR4, 0x400 ;  /* 0x0000040000047882 */ /* 0x000fe20000000000 */
[----:B------:R-:W-:Y:S01]  /*0190*/  IADD3 R10, PT, PT, R9, R0, -R14 ;  /* 0x00000000090a7210 */ /* 0x000fe20007ffe80e */
[----:B0-----:R-:W-:-:S06]  /*01a0*/  ULEA UR4, UR5, UR4, 0x18 ;  /* 0x0000000405047291 */ /* 0x001fcc000f8ec0ff */
[----:B------:R-:W-:-:S05]  /*01b0*/  LEA R11, R10, UR4, 0x2 ;  /* 0x000000040a0b7c11 */ /* 0x000fca000f8e10ff */
[----:B--2---:R0:W-:Y:S02]  /*01c0*/  STS [R11], R8 ;  /* 0x000000080b007388 */ /* 0x0041e40000000800 */
.L_x_95:
[----:B------:R-:W-:Y:S05]  /*01d0*/  BSYNC.RECONVERGENT B0 ;  /* 0x0000000000007941 */ /* 0x000fea0003800200 */
.L_x_94:
[----:B------:R-:W1:Y:S01]  /*01e0*/  S2UR UR5, SR_CgaCtaId ;  /* 0x00000000000579c3 */ /* 0x000e620000008800 */
[----:B------:R-:W-:Y:S01]  /*01f0*/  UMOV UR4, 0x400 ;  /* 0x0000040000047882 */ /* 0x000fe20000000000 */
[----:B------:R-:W-:Y:S01]  /*0200*/  IMAD.IADD R6, R9, 0x1, R0 ;  /* 0x0000000109067824 */ /* 0x000fe200078e0200 */
[----:B------:R-:W-:Y:S01]  /*0210*/  ISETP.GE.U32.AND P0, PT, R0, R9, PT ;  /* 0x000000090000720c */ /* 0x000fe20003f06070 */
[----:B------:R-:W-:Y:S01]  /*0220*/  BSSY.RECONVERGENT B0, `(.L_x_96) ;  /* 0x0000010000007945 */ /* 0x000fe20003800200 */
[----:B-1----:R-:W-:-:S06]  /*0230*/  ULEA UR4, UR5, UR4, 0x18 ;  /* 0x0000000405047291 */ /* 0x002fcc000f8ec0ff */
[----:B------:R-:W-:-:S05]  /*0240*/  LEA R7, R6, UR4, 0x2 ;  /* 0x0000000406077c11 */ /* 0x000fca000f8e10ff */
[----:B-----5:R1:W-:Y:S01]  /*0250*/  STS [R7], R12 ;  /* 0x0000000c07007388 */ /* 0x0203e20000000800 */
[----:B------:R-:W-:Y:S05]  /*0260*/  @P0 BRA `(.L_x_97) ;  /* 0x00000000002c0947 */ /* 0x000fea0003800000 */
[----:B------:R-:W2:Y:S01]  /*0270*/  LDCU UR5, c[0x0][0x390] ;  /* 0x00007200ff0577ac */ /* 0x000ea20008000800 */
[----:B------:R-:W-:Y:S01]  /*0280*/  IADD3 R9, PT, PT, R5, R14, RZ ;  /* 0x0000000e05097210 */ /* 0x000fe20007ffe0ff */
[----:B------:R-:W-:Y:S01]  /*0290*/  BSSY.RECONVERGENT B1, `(.L_x_98) ;  /* 0x0000007000017945 */ /* 0x000fe20003800200 */
[----:B-1----:R-:W-:Y:S01]  /*02a0*/  IMAD R7, R14, 0x4, R7 ;  /* 0x000000040e077824 */ /* 0x002fe200078e0207 */
[----:B------:R-:W-:Y:S02]  /*02b0*/  MOV R6, RZ ;  /* 0x000000ff00067202 */ /* 0x000fe40000000f00 */
[----:B--2---:R-:W-:-:S13]  /*02c0*/  ISETP.GE.AND P0, PT, R9, UR5, PT ;  /* 0x0000000509007c0c */ /* 0x004fda000bf06270 */
[----:B------:R-:W-:Y:S05]  /*02d0*/  @P0 BRA `(.L_x_99) ;  /* 0x0000000000080947 */ /* 0x000fea0003800000 */
[----:B------:R-:W-:-:S05]  /*02e0*/  IMAD.WIDE R2, R9, 0x4, R2 ;  /* 0x0000000409027825 */ /* 0x000fca00078e0202 */
[----:B------:R1:W5:Y:S02]  /*02f0*/  LDG.E R6, desc[UR12][R2.64] ;  /* 0x0000000c02067981 */ /* 0x000364000c1e1900 */
.L_x_99:
[----:B------:R-:W-:Y:S05]  /*0300*/  BSYNC.RECONVERGENT B1 ;  /* 0x0000000000017941 */ /* 0x000fea0003800200 */
.L_x_98:
[----:B-----5:R2:W-:Y:S02]  /*0310*/  STS [R7], R6 ;  /* 0x0000000607007388 */ /* 0x0205e40000000800 */
.L_x_97:
[----:B------:R-:W-:Y:S05]  /*0320*/  BSYNC.RECONVERGENT B0 ;  /* 0x0000000000007941 */ /* 0x000fea0003800200 */
.L_x_96:
[----:B------:R-:W-:Y:S01]  /*0330*/  BAR.SYNC.DEFER_BLOCKING 0x0 ;  /* 0x0000000000007b1d */ /* 0x000fe20000010000 */
[----:B------:R-:W-:Y:S01]  /*0340*/  ISETP.GE.AND P0, PT, R4, 0x1, PT ;  /* 0x000000010400780c */ /* 0x000fe20003f06270 */
[----:B-12---:R-:W-:-:S12]  /*0350*/  IMAD.MOV.U32 R7, RZ, RZ, RZ ;  /* 0x000000ffff077224 */ /* 0x006fd800078e00ff */
[----:B------:R-:W-:Y:S05]  /*0360*/  @!P0 BRA `(.L_x_100) ;  /* 0x0000000400308947 */ /* 0x000fea0003800000 */
[C---:B------:R-:W-:Y:S01]  /*0370*/  ISETP.GE.U32.AND P1, PT, R4.reuse, 0x8, PT ;  /* 0x000000080400780c */ /* 0x040fe20003f26070 */
[----:B------:R-:W-:Y:S01]  /*0380*/  HFMA2 R7, -RZ, RZ, 0, 0 ;  /* 0x00000000ff077431 */ /* 0x000fe200000001ff */
[----:B------:R-:W-:Y:S01]  /*0390*/  LOP3.LUT R10, R4, 0x7, RZ, 0xc0, !PT ;  /* 0x00000007040a7812 */ /* 0x000fe200078ec0ff */
[----:B------:R-:W-:-:S03]  /*03a0*/  IMAD.MOV.U32 R3, RZ, RZ, RZ ;  /* 0x000000ffff037224 */ /* 0x000fc600078e00ff */
[----:B------:R-:W-:-:S07]  /*03b0*/  ISETP.NE.AND P0, PT, R10, RZ, PT ;  /* 0x000000ff0a00720c */ /* 0x000fce0003f05270 */
[----:B------:R-:W-:Y:S06]  /*03c0*/  @!P1 BRA `(.L_x_101) ;  /* 0x00000000007c9947 */ /* 0x000fec0003800000 */
[----:B------:R-:W-:Y:S01]  /*03d0*/  LEA R2, R0, UR4, 0x2 ;  /* 0x0000000400027c11 */ /* 0x000fe2000f8e10ff */
[----:B------:R-:W-:Y:S01]  /*03e0*/  UMOV UR5, 0x10 ;  /* 0x0000001000057882 */ /* 0x000fe20000000000 */
[----:B------:R-:W-:Y:S02]  /*03f0*/  LOP3.LUT R3, R4, 0x7ffffff8, RZ, 0xc0, !PT ;  /* 0x7ffffff804037812 */ /* 0x000fe400078ec0ff */
[----:B------:R-:W-:Y:S01]  /*0400*/  MOV R7, RZ ;  /* 0x000000ff00077202 */ /* 0x000fe20000000f00 */
[----:B------:R-:W-:Y:S01]  /*0410*/  VIADD R6, R2, 0x10 ;  /* 0x0000001002067836 */ /* 0x000fe20000000000 */
[----:B------:R-:W-:-:S07]  /*0420*/  IADD3 R2, PT, PT, -R3, RZ, RZ ;  /* 0x000000ff03027210 */ /* 0x000fce0007ffe1ff */
.L_x_102:
[----:B0-----:R-:W0:Y:S01]  /*0430*/  LDS R8, [R6+-0x10] ;  /* 0xfffff00006087984 */ /* 0x001e220000000800 */
[----:B------:R-:W0:Y:S01]  /*0440*/  LDCU.64 UR6, c[0x3][UR5+-0x10] ;  /* 0x00fffe00050677ac */ /* 0x000e220008000a00 */
[----:B------:R-:W-:Y:S02]  /*0450*/  VIADD R2, R2, 0x8 ;  /* 0x0000000802027836 */ /* 0x000fe40000000000 */
[----:B------:R-:W1:Y:S01]  /*0460*/  LDS R9, [R6+-0xc] ;  /* 0xfffff40006097984 */ /* 0x000e620000000800 */
[----:B------:R-:W2:Y:S02]  /*0470*/  LDCU.64 UR8, c[0x3][UR5+-0x8] ;  /* 0x00ffff00050877ac */ /* 0x000ea40008000a00 */
[----:B------:R-:W-:Y:S01]  /*0480*/  ISETP.NE.AND P1, PT, R2, RZ, PT ;  /* 0x000000ff0200720c */ /* 0x000fe20003f25270 */
[----:B------:R-:W2:Y:S01]  /*0490*/  LDS R11, [R6+-0x8] ;  /* 0xfffff800060b7984 */ /* 0x000ea20000000800 */
[----:B------:R-:W3:Y:S03]  /*04a0*/  LDCU.64 UR10, c[0x3][UR5] ;  /* 0x00c00000050a77ac */ /* 0x000ee60008000a00 */
[----:B------:R-:W4:Y:S04]  /*04b0*/  LDS R13, [R6+-0x4] ;  /* 0xfffffc00060d7984 */ /* 0x000f280000000800 */
[----:B------:R-:W3:Y:S04]  /*04c0*/  LDS R15, [R6] ;  /* 0x00000000060f7984 */ /* 0x000ee80000000800 */
[----:B------:R-:W5:Y:S04]  /*04d0*/  LDS R17, [R6+0x4] ;  /* 0x0000040006117984 */ /* 0x000f680000000800 */
[----:B------:R-:W5:Y:S04]  /*04e0*/  LDS R19, [R6+0x8] ;  /* 0x0000080006137984 */ /* 0x000f680000000800 */
[----:B------:R0:W5:Y:S02]  /*04f0*/  LDS R21, [R6+0xc] ;  /* 0x00000c0006157984 */ /* 0x0001640000000800 */
[----:B0-----:R-:W-:Y:S01]  /*0500*/  IADD3 R6, PT, PT, R6, 0x20, RZ ;  /* 0x0000002006067810 */ /* 0x001fe20007ffe0ff */
[----:B------:R-:W-:-:S04]  /*0510*/  FFMA R8, R8, UR6, R7 ;  /* 0x0000000608087c23 */ /* 0x000fc80008000007 */
[----:B-1----:R-:W-:Y:S01]  /*0520*/  FFMA R8, R9, UR7, R8 ;  /* 0x0000000709087c23 */ /* 0x002fe20008000008 */
[----:B------:R-:W0:Y:S03]  /*0530*/  LDCU.64 UR6, c[0x3][UR5+0x8] ;  /* 0x00c00100050677ac */ /* 0x000e260008000a00 */
[----:B--2---:R-:W-:Y:S01]  /*0540*/  FFMA R8, R11, UR8, R8 ;  /* 0x000000080b087c23 */ /* 0x004fe20008000008 */
[----:B------:R-:W-:-:S03]  /*0550*/  UIADD3 UR5, UPT, UPT, UR5, 0x20, URZ ;  /* 0x0000002005057890 */ /* 0x000fc6000fffe0ff */
[----:B----4-:R-:W-:-:S04]  /*0560*/  FFMA R8, R13, UR9, R8 ;  /* 0x000000090d087c23 */ /* 0x010fc80008000008 */
[----:B---3--:R-:W-:-:S04]  /*0570*/  FFMA R8, R15, UR10, R8 ;  /* 0x0000000a0f087c23 */ /* 0x008fc80008000008 */
[----:B-----5:R-:W-:-:S04]  /*0580*/  FFMA R8, R17, UR11, R8 ;  /* 0x0000000b11087c23 */ /* 0x020fc80008000008 */
[----:B0-----:R-:W-:-:S04]  /*0590*/  FFMA R8, R19, UR6, R8 ;  /* 0x0000000613087c23 */ /* 0x001fc80008000008 */
[----:B------:R-:W-:Y:S01]  /*05a0*/  FFMA R7, R21, UR7, R8 ;  /* 0x0000000715077c23 */ /* 0x000fe20008000008 */
[----:B------:R-:W-:Y:S06]  /*05b0*/  @P1 BRA `(.L_x_102) ;  /* 0xfffffffc009c1947 */ /* 0x000fec000383ffff */
.L_x_101:
[----:B------:R-:W-:Y:S05]  /*05c0*/  @!P0 BRA `(.L_x_100) ;  /* 0x0000000000988947 */ /* 0x000fea0003800000 */
[----:B------:R-:W-:Y:S02]  /*05d0*/  ISETP.GE.U32.AND P0, PT, R10, 0x4, PT ;  /* 0x000000040a00780c */ /* 0x000fe40003f06070 */
[----:B------:R-:W-:-:S04]  /*05e0*/  LOP3.LUT R16, R4, 0x3, RZ, 0xc0, !PT ;  /* 0x0000000304107812 */ /* 0x000fc800078ec0ff */
[----:B------:R-:W-:-:S07]  /*05f0*/  ISETP.NE.AND P1, PT, R16, RZ, PT ;  /* 0x000000ff1000720c */ /* 0x000fce0003f25270 */
[----:B------:R-:W-:Y:S06]  /*0600*/  @!P0 BRA `(.L_x_103) ;  /* 0x0000000000388947 */ /* 0x000fec0003800000 */
[C---:B------:R-:W-:Y:S01]  /*0610*/  IMAD.IADD R2, R3.reuse, 0x1, R0 ;  /* 0x0000000103027824 */ /* 0x040fe200078e0200 */
[C---:B------:R-:W-:Y:S01]  /*0620*/  SHF.L.U32 R10, R3.reuse, 0x2, RZ ;  /* 0x00000002030a7819 */ /* 0x040fe200000006ff */
[----:B------:R-:W-:-:S03]  /*0630*/  VIADD R3, R3, 0x4 ;  /* 0x0000000403037836 */ /* 0x000fc60000000000 */
[----:B------:R-:W-:Y:S01]  /*0640*/  LEA R2, R2, UR4, 0x2 ;  /* 0x0000000402027c11 */ /* 0x000fe2000f8e10ff */
[----:B------:R-:W1:Y:S04]  /*0650*/  LDC.64 R12, c[0x3][R10] ;  /* 0x00c000000a0c7b82 */ /* 0x000e680000000a00 */
[----:B------:R-:W1:Y:S04]  /*0660*/  LDS R6, [R2] ;  /* 0x0000000002067984 */ /* 0x000e680000000800 */
[----:B0-----:R-:W0:Y:S01]  /*0670*/  LDS R11, [R2+0x4] ;  /* 0x00000400020b7984 */ /* 0x001e220000000800 */
[----:B------:R-:W2:Y:S03]  /*0680*/  LDC.64 R8, c[0x3][R10+0x8] ;  /* 0x00c002000a087b82 */ /* 0x000ea60000000a00 */
[----:B------:R-:W2:Y:S04]  /*0690*/  LDS R14, [R2+0x8] ;  /* 0x00000800020e7984 */ /* 0x000ea80000000800 */
[----:B------:R-:W3:Y:S01]  /*06a0*/  LDS R15, [R2+0xc] ;  /* 0x00000c00020f7984 */ /* 0x000ee20000000800 */
[----:B-1----:R-:W-:-:S04]  /*06b0*/  FFMA R6, R6, R12, R7 ;  /* 0x0000000c06067223 */ /* 0x002fc80000000007 */
[----:B0-----:R-:W-:-:S04]  /*06c0*/  FFMA R11, R11, R13, R6 ;  /* 0x0000000d0b0b7223 */ /* 0x001fc80000000006 */
[----:B--2---:R-:W-:-:S04]  /*06d0*/  FFMA R8, R14, R8, R11 ;  /* 0x000000080e087223 */ /* 0x004fc8000000000b */
[----:B---3--:R-:W-:-:S07]  /*06e0*/  FFMA R7, R15, R9, R8 ;  /* 0x000000090f077223 */ /* 0x008fce0000000008 */
.L_x_103:
[----:B------:R-:W-:Y:S05]  /*06f0*/  @!P1 BRA `(.L_x_100) ;  /* 0x00000000004c9947 */ /* 0x000fea0003800000 */
[----:B------:R-:W-:Y:S02]  /*0700*/  ISETP.NE.AND P0, PT, R16, 0x1, PT ;  /* 0x000000011000780c */ /* 0x000fe40003f05270 */
[----:B------:R-:W-:-:S04]  /*0710*/  LOP3.LUT R4, R4, 0x1, RZ, 0xc0, !PT ;  /* 0x0000000104047812 */ /* 0x000fc800078ec0ff */
[----:B------:R-:W-:-:S07]  /*0720*/  ISETP.NE.U32.AND P1, PT, R4, 0x1, PT ;  /* 0x000000010400780c */ /* 0x000fce0003f25070 */
[----:B------:R-:W-:Y:S06]  /*0730*/  @!P0 BRA `(.L_x_104) ;  /* 0x0000000000248947 */ /* 0x000fec0003800000 */
[C---:B------:R-:W-:Y:S01]  /*0740*/  IADD3 R2, PT, PT, R3.reuse, R0, RZ ;  /* 0x0000000003027210 */ /* 0x040fe20007ffe0ff */
[C---:B------:R-:W-:Y:S01]  /*0750*/  IMAD.SHL.U32 R6, R3.reuse, 0x4, RZ ;  /* 0x0000000403067824 */ /* 0x040fe200078e00ff */
[----:B------:R-:W-:Y:S02]  /*0760*/  IADD3 R3, PT, PT, R3, 0x2, RZ ;  /* 0x0000000203037810 */ /* 0x000fe40007ffe0ff */
[----:B------:R-:W-:Y:S01]  /*0770*/  LEA R2, R2, UR4, 0x2 ;  /* 0x0000000402027c11 */ /* 0x000fe2000f8e10ff */
[----:B0-----:R-:W0:Y:S04]  /*0780*/  LDC.64 R8, c[0x3][R6] ;  /* 0x00c0000006087b82 */ /* 0x001e280000000a00 */
[----:B------:R-:W0:Y:S04]  /*0790*/  LDS R4, [R2] ;  /* 0x0000000002047984 */ /* 0x000e280000000800 */
[----:B------:R-:W1:Y:S01]  /*07a0*/  LDS R11, [R2+0x4] ;  /* 0x00000400020b7984 */ /* 0x000e620000000800 */
[----:B0-----:R-:W-:-:S04]  /*07b0*/  FFMA R4, R4, R8, R7 ;  /* 0x0000000804047223 */ /* 0x001fc80000000007 */
[----:B-1----:R-:W-:-:S07]  /*07c0*/  FFMA R7, R11, R9, R4 ;  /* 0x000000090b077223 */ /* 0x002fce0000000004 */
.L_x_104:
[----:B------:R-:W-:Y:S01]  /*07d0*/  @!P1 IMAD.IADD R0, R0, 0x1, R3 ;  /* 0x0000000100009824 */ /* 0x000fe200078e0203 */
[----:B------:R-:W-:-:S04]  /*07e0*/  @!P1 SHF.L.U32 R3, R3, 0x2, RZ ;  /* 0x0000000203039819 */ /* 0x000fc800000006ff */
[----:B------:R-:W-:Y:S02]  /*07f0*/  @!P1 LEA R0, R0, UR4, 0x2 ;  /* 0x0000000400009c11 */ /* 0x000fe4000f8e10ff */
[----:B------:R-:W1:Y:S04]  /*0800*/  @!P1 LDC R3, c[0x3][R3] ;  /* 0x00c0000003039b82 */ /* 0x000e680000000800 */
[----:B------:R-:W1:Y:S02]  /*0810*/  @!P1 LDS R0, [R0] ;  /* 0x0000000000009984 */ /* 0x000e640000000800 */
[----:B-1----:R-:W-:-:S07]  /*0820*/  @!P1 FFMA R7, R0, R3, R7 ;  /* 0x0000000300079223 */ /* 0x002fce0000000007 */
.L_x_100:
[----:B------:R-:W1:Y:S02]  /*0830*/  LDC.64 R2, c[0x0][0x388] ;  /* 0x0000e200ff027b82 */ /* 0x000e640000000a00 */
[----:B-1----:R-:W-:-:S05]  /*0840*/  IMAD.WIDE R2, R5, 0x4, R2 ;  /* 0x0000000405027825 */ /* 0x002fca00078e0202 */
[----:B------:R-:W-:Y:S01]  /*0850*/  STG.E desc[UR12][R2.64], R7 ;  /* 0x0000000702007986 */ /* 0x000fe2000c10190c */
[----:B------:R-:W-:Y:S05]  /*0860*/  EXIT ;  /* 0x000000000000794d */ /* 0x000fea0003800000 */
.L_x_105:
        /* <DEDUP_REMOVED lines=9> */
.L_x_107:


//--------------------- .nv.shared._Z24cache_convolution_kernelPKfPfii --------------------------
	.section	.nv.shared._Z24cache_convolution_kernelPKfPfii,"aw",@nobits
	.sectionflags	@""
	.align	4
.nv.shared._Z24cache_convolution_kernelPKfPfii:
	.zero		9216


//--------------------- .nv.shared.reserved.0     --------------------------
	.section	.nv.shared.reserved.0,"aw",@nobits
	.weak		__nv_reservedSMEM_offset_0_alias
	.size		__nv_reservedSMEM_offset_0_alias, 0, 64
	.other		__nv_reservedSMEM_offset_0_alias,@"STO_CUDA_RESERVED_SHARED STV_DEFAULT"
__nv_reservedSMEM_offset_0_alias:
	.zero		0
	.zero		64


//--------------------- .nv.shared._Z24tiled_convolution_kernelPKfPfii --------------------------
	.section	.nv.shared._Z24tiled_convolution_kernelPKfPfii,"aw",@nobits
	.sectionflags	@""
	.align	4
.nv.shared._Z24tiled_convolution_kernelPKfPfii:
	.zero		3268


//--------------------- .nv.constant0._Z24cache_convolution_kernelPKfPfii --------------------------
	.section	.nv.constant0._Z24cache_convolution_kernelPKfPfii,"a",@progbits
	.sectionflags	@""
	.align	4
.nv.constant0._Z24cache_convolution_kernelPKfPfii:
	.zero		920


//--------------------- .nv.constant0._Z24tiled_convolution_kernelPKfPfii --------------------------
	.section	.nv.constant0._Z24tiled_convolution_kernelPKfPfii,"a",@progbits
	.sectionflags	@""
	.align	4
.nv.constant0._Z24tiled_convolution_kernelPKfPfii:
	.zero		920


//--------------------- SYMBOLS --------------------------

	.type		.nv.reservedSmem.offset0,@object
	.size		.nv.reservedSmem.offset0,0x4
	.type		.nv.reservedSmem.cap,@object
	.size		.nv.reservedSmem.cap,0x4
